//
// Generated by NVIDIA NVVM Compiler
//
// Compiler Build ID: CL-36424714
// Cuda compilation tools, release 13.0, V13.0.88
// Based on NVVM 20.0.0
//

.version 9.0
.target sm_100
.address_size 64

	// .globl	_Z24particleParticleForces_kPdS_S_S_S_S_d
.extern .shared .align 16 .b8 buff[];

.visible .entry _Z24particleParticleForces_kPdS_S_S_S_S_d(
	.param .u64 .ptr .align 1 _Z24particleParticleForces_kPdS_S_S_S_S_d_param_0,
	.param .u64 .ptr .align 1 _Z24particleParticleForces_kPdS_S_S_S_S_d_param_1,
	.param .u64 .ptr .align 1 _Z24particleParticleForces_kPdS_S_S_S_S_d_param_2,
	.param .u64 .ptr .align 1 _Z24particleParticleForces_kPdS_S_S_S_S_d_param_3,
	.param .u64 .ptr .align 1 _Z24particleParticleForces_kPdS_S_S_S_S_d_param_4,
	.param .u64 .ptr .align 1 _Z24particleParticleForces_kPdS_S_S_S_S_d_param_5,
	.param .f64 _Z24particleParticleForces_kPdS_S_S_S_S_d_param_6
)
{
	.reg .pred 	%p<8>;
	.reg .b32 	%r<51>;
	.reg .b64 	%rd<28>;
	.reg .b64 	%fd<159>;

	ld.param.u64 	%rd7, [_Z24particleParticleForces_kPdS_S_S_S_S_d_param_0];
	ld.param.u64 	%rd5, [_Z24particleParticleForces_kPdS_S_S_S_S_d_param_1];
	ld.param.u64 	%rd6, [_Z24particleParticleForces_kPdS_S_S_S_S_d_param_2];
	ld.param.u64 	%rd8, [_Z24particleParticleForces_kPdS_S_S_S_S_d_param_3];
	ld.param.u64 	%rd9, [_Z24particleParticleForces_kPdS_S_S_S_S_d_param_4];
	ld.param.u64 	%rd10, [_Z24particleParticleForces_kPdS_S_S_S_S_d_param_5];
	cvta.to.global.u64 	%rd11, %rd10;
	cvta.to.global.u64 	%rd12, %rd9;
	cvta.to.global.u64 	%rd13, %rd8;
	cvta.to.global.u64 	%rd14, %rd6;
	cvta.to.global.u64 	%rd15, %rd5;
	cvta.to.global.u64 	%rd1, %rd7;
	mov.u32 	%r1, %nctaid.x;
	shl.b32 	%r18, %r1, 3;
	mov.u32 	%r19, buff;
	add.s32 	%r2, %r19, %r18;
	shl.b32 	%r3, %r1, 4;
	mov.u32 	%r4, %ntid.x;
	mov.u32 	%r20, %ctaid.x;
	mov.u32 	%r5, %tid.x;
	mad.lo.s32 	%r21, %r4, %r20, %r5;
	mul.wide.s32 	%rd16, %r21, 8;
	add.s64 	%rd17, %rd1, %rd16;
	ld.global.f64 	%fd1, [%rd17];
	add.s64 	%rd18, %rd15, %rd16;
	ld.global.f64 	%fd2, [%rd18];
	add.s64 	%rd19, %rd14, %rd16;
	ld.global.f64 	%fd3, [%rd19];
	add.s64 	%rd2, %rd13, %rd16;
	ld.global.f64 	%fd156, [%rd2];
	add.s64 	%rd3, %rd12, %rd16;
	ld.global.f64 	%fd157, [%rd3];
	add.s64 	%rd4, %rd11, %rd16;
	ld.global.f64 	%fd158, [%rd4];
	mov.b32 	%r46, 0;
$L__BB0_1:
	ld.param.u64 	%rd27, [_Z24particleParticleForces_kPdS_S_S_S_S_d_param_2];
	ld.param.u64 	%rd26, [_Z24particleParticleForces_kPdS_S_S_S_S_d_param_1];
	setp.lt.u32 	%p1, %r4, 4;
	mad.lo.s32 	%r23, %r46, %r4, %r5;
	mul.wide.u32 	%rd20, %r23, 8;
	add.s64 	%rd21, %rd1, %rd20;
	ld.global.f64 	%fd38, [%rd21];
	shl.b32 	%r24, %r5, 3;
	mov.u32 	%r47, buff;
	add.s32 	%r26, %r47, %r24;
	st.shared.f64 	[%r26], %fd38;
	cvta.to.global.u64 	%rd22, %rd26;
	add.s64 	%rd23, %rd22, %rd20;
	ld.global.f64 	%fd39, [%rd23];
	add.s32 	%r27, %r2, %r24;
	st.shared.f64 	[%r27], %fd39;
	cvta.to.global.u64 	%rd24, %rd27;
	add.s64 	%rd25, %rd24, %rd20;
	ld.global.f64 	%fd40, [%rd25];
	add.s32 	%r28, %r26, %r3;
	st.shared.f64 	[%r28], %fd40;
	bar.sync 	0;
	mov.b32 	%r50, 0;
	@%p1 bra 	$L__BB0_4;
	and.b32  	%r30, %r4, -4;
	neg.s32 	%r48, %r30;
$L__BB0_3:
	.pragma "nounroll";
	and.b32  	%r50, %r4, 2044;
	ld.shared.v2.f64 	{%fd41, %fd42}, [%r47];
	shl.b32 	%r31, %r1, 3;
	add.s32 	%r32, %r47, %r31;
	ld.shared.f64 	%fd43, [%r32];
	add.s32 	%r33, %r47, %r3;
	ld.shared.v2.f64 	{%fd44, %fd45}, [%r33];
	sub.f64 	%fd46, %fd1, %fd41;
	sub.f64 	%fd47, %fd2, %fd43;
	sub.f64 	%fd48, %fd3, %fd44;
	mul.f64 	%fd49, %fd47, %fd47;
	fma.rn.f64 	%fd50, %fd46, %fd46, %fd49;
	fma.rn.f64 	%fd51, %fd48, %fd48, %fd50;
	add.f64 	%fd52, %fd51, 0d3E112E0BE826D695;
	sqrt.rn.f64 	%fd53, %fd52;
	rcp.rn.f64 	%fd54, %fd53;
	fma.rn.f64 	%fd55, %fd46, %fd54, %fd156;
	fma.rn.f64 	%fd56, %fd47, %fd54, %fd157;
	fma.rn.f64 	%fd57, %fd48, %fd54, %fd158;
	ld.shared.f64 	%fd58, [%r32+8];
	sub.f64 	%fd59, %fd1, %fd42;
	sub.f64 	%fd60, %fd2, %fd58;
	sub.f64 	%fd61, %fd3, %fd45;
	mul.f64 	%fd62, %fd60, %fd60;
	fma.rn.f64 	%fd63, %fd59, %fd59, %fd62;
	fma.rn.f64 	%fd64, %fd61, %fd61, %fd63;
	add.f64 	%fd65, %fd64, 0d3E112E0BE826D695;
	sqrt.rn.f64 	%fd66, %fd65;
	rcp.rn.f64 	%fd67, %fd66;
	fma.rn.f64 	%fd68, %fd59, %fd67, %fd55;
	fma.rn.f64 	%fd69, %fd60, %fd67, %fd56;
	fma.rn.f64 	%fd70, %fd61, %fd67, %fd57;
	ld.shared.v2.f64 	{%fd71, %fd72}, [%r47+16];
	ld.shared.f64 	%fd73, [%r32+16];
	ld.shared.v2.f64 	{%fd74, %fd75}, [%r33+16];
	sub.f64 	%fd76, %fd1, %fd71;
	sub.f64 	%fd77, %fd2, %fd73;
	sub.f64 	%fd78, %fd3, %fd74;
	mul.f64 	%fd79, %fd77, %fd77;
	fma.rn.f64 	%fd80, %fd76, %fd76, %fd79;
	fma.rn.f64 	%fd81, %fd78, %fd78, %fd80;
	add.f64 	%fd82, %fd81, 0d3E112E0BE826D695;
	sqrt.rn.f64 	%fd83, %fd82;
	rcp.rn.f64 	%fd84, %fd83;
	fma.rn.f64 	%fd85, %fd76, %fd84, %fd68;
	fma.rn.f64 	%fd86, %fd77, %fd84, %fd69;
	fma.rn.f64 	%fd87, %fd78, %fd84, %fd70;
	ld.shared.f64 	%fd88, [%r32+24];
	sub.f64 	%fd89, %fd1, %fd72;
	sub.f64 	%fd90, %fd2, %fd88;
	sub.f64 	%fd91, %fd3, %fd75;
	mul.f64 	%fd92, %fd90, %fd90;
	fma.rn.f64 	%fd93, %fd89, %fd89, %fd92;
	fma.rn.f64 	%fd94, %fd91, %fd91, %fd93;
	add.f64 	%fd95, %fd94, 0d3E112E0BE826D695;
	sqrt.rn.f64 	%fd96, %fd95;
	rcp.rn.f64 	%fd97, %fd96;
	fma.rn.f64 	%fd156, %fd89, %fd97, %fd85;
	fma.rn.f64 	%fd157, %fd90, %fd97, %fd86;
	fma.rn.f64 	%fd158, %fd91, %fd97, %fd87;
	add.s32 	%r48, %r48, 4;
	add.s32 	%r47, %r47, 32;
	setp.ne.s32 	%p2, %r48, 0;
	@%p2 bra 	$L__BB0_3;
$L__BB0_4:
	and.b32  	%r34, %r4, 3;
	setp.eq.s32 	%p3, %r34, 0;
	@%p3 bra 	$L__BB0_9;
	setp.eq.s32 	%p4, %r34, 1;
	@%p4 bra 	$L__BB0_7;
	shl.b32 	%r35, %r50, 3;
	mov.u32 	%r36, buff;
	add.s32 	%r37, %r36, %r35;
	ld.shared.f64 	%fd99, [%r37];
	add.s32 	%r38, %r2, %r35;
	ld.shared.f64 	%fd100, [%r38];
	add.s32 	%r39, %r37, %r3;
	ld.shared.f64 	%fd101, [%r39];
	sub.f64 	%fd102, %fd1, %fd99;
	sub.f64 	%fd103, %fd2, %fd100;
	sub.f64 	%fd104, %fd3, %fd101;
	mul.f64 	%fd105, %fd103, %fd103;
	fma.rn.f64 	%fd106, %fd102, %fd102, %fd105;
	fma.rn.f64 	%fd107, %fd104, %fd104, %fd106;
	add.f64 	%fd108, %fd107, 0d3E112E0BE826D695;
	sqrt.rn.f64 	%fd109, %fd108;
	rcp.rn.f64 	%fd110, %fd109;
	fma.rn.f64 	%fd111, %fd102, %fd110, %fd156;
	fma.rn.f64 	%fd112, %fd103, %fd110, %fd157;
	fma.rn.f64 	%fd113, %fd104, %fd110, %fd158;
	ld.shared.f64 	%fd114, [%r37+8];
	ld.shared.f64 	%fd115, [%r38+8];
	ld.shared.f64 	%fd116, [%r39+8];
	sub.f64 	%fd117, %fd1, %fd114;
	sub.f64 	%fd118, %fd2, %fd115;
	sub.f64 	%fd119, %fd3, %fd116;
	mul.f64 	%fd120, %fd118, %fd118;
	fma.rn.f64 	%fd121, %fd117, %fd117, %fd120;
	fma.rn.f64 	%fd122, %fd119, %fd119, %fd121;
	add.f64 	%fd123, %fd122, 0d3E112E0BE826D695;
	sqrt.rn.f64 	%fd124, %fd123;
	rcp.rn.f64 	%fd125, %fd124;
	fma.rn.f64 	%fd156, %fd117, %fd125, %fd111;
	fma.rn.f64 	%fd157, %fd118, %fd125, %fd112;
	fma.rn.f64 	%fd158, %fd119, %fd125, %fd113;
	add.s32 	%r50, %r50, 2;
$L__BB0_7:
	and.b32  	%r40, %r4, 1;
	setp.eq.b32 	%p5, %r40, 1;
	not.pred 	%p6, %p5;
	@%p6 bra 	$L__BB0_9;
	shl.b32 	%r41, %r50, 3;
	mov.u32 	%r42, buff;
	add.s32 	%r43, %r42, %r41;
	ld.shared.f64 	%fd126, [%r43];
	add.s32 	%r44, %r2, %r41;
	ld.shared.f64 	%fd127, [%r44];
	add.s32 	%r45, %r43, %r3;
	ld.shared.f64 	%fd128, [%r45];
	sub.f64 	%fd129, %fd1, %fd126;
	sub.f64 	%fd130, %fd2, %fd127;
	sub.f64 	%fd131, %fd3, %fd128;
	mul.f64 	%fd132, %fd130, %fd130;
	fma.rn.f64 	%fd133, %fd129, %fd129, %fd132;
	fma.rn.f64 	%fd134, %fd131, %fd131, %fd133;
	add.f64 	%fd135, %fd134, 0d3E112E0BE826D695;
	sqrt.rn.f64 	%fd136, %fd135;
	rcp.rn.f64 	%fd137, %fd136;
	fma.rn.f64 	%fd156, %fd129, %fd137, %fd156;
	fma.rn.f64 	%fd157, %fd130, %fd137, %fd157;
	fma.rn.f64 	%fd158, %fd131, %fd137, %fd158;
$L__BB0_9:
	bar.sync 	0;
	add.s32 	%r46, %r46, 1;
	setp.ne.s32 	%p7, %r46, %r1;
	@%p7 bra 	$L__BB0_1;
	st.global.f64 	[%rd2], %fd156;
	st.global.f64 	[%rd3], %fd157;
	st.global.f64 	[%rd4], %fd158;
	ret;

}
	// .globl	_Z34particleParticleVelocityPosition_kPdS_S_S_S_S_S_S_S_d
.visible .entry _Z34particleParticleVelocityPosition_kPdS_S_S_S_S_S_S_S_d(
	.param .u64 .ptr .align 1 _Z34particleParticleVelocityPosition_kPdS_S_S_S_S_S_S_S_d_param_0,
	.param .u64 .ptr .align 1 _Z34particleParticleVelocityPosition_kPdS_S_S_S_S_S_S_S_d_param_1,
	.param .u64 .ptr .align 1 _Z34particleParticleVelocityPosition_kPdS_S_S_S_S_S_S_S_d_param_2,
	.param .u64 .ptr .align 1 _Z34particleParticleVelocityPosition_kPdS_S_S_S_S_S_S_S_d_param_3,
	.param .u64 .ptr .align 1 _Z34particleParticleVelocityPosition_kPdS_S_S_S_S_S_S_S_d_param_4,
	.param .u64 .ptr .align 1 _Z34particleParticleVelocityPosition_kPdS_S_S_S_S_S_S_S_d_param_5,
	.param .u64 .ptr .align 1 _Z34particleParticleVelocityPosition_kPdS_S_S_S_S_S_S_S_d_param_6,
	.param .u64 .ptr .align 1 _Z34particleParticleVelocityPosition_kPdS_S_S_S_S_S_S_S_d_param_7,
	.param .u64 .ptr .align 1 _Z34particleParticleVelocityPosition_kPdS_S_S_S_S_S_S_S_d_param_8,
	.param .f64 _Z34particleParticleVelocityPosition_kPdS_S_S_S_S_S_S_S_d_param_9
)
{
	.reg .b32 	%r<5>;
	.reg .b64 	%rd<29>;
	.reg .b64 	%fd<20>;

	ld.param.u64 	%rd1, [_Z34particleParticleVelocityPosition_kPdS_S_S_S_S_S_S_S_d_param_0];
	ld.param.u64 	%rd2, [_Z34particleParticleVelocityPosition_kPdS_S_S_S_S_S_S_S_d_param_1];
	ld.param.u64 	%rd3, [_Z34particleParticleVelocityPosition_kPdS_S_S_S_S_S_S_S_d_param_2];
	ld.param.u64 	%rd4, [_Z34particleParticleVelocityPosition_kPdS_S_S_S_S_S_S_S_d_param_3];
	ld.param.u64 	%rd5, [_Z34particleParticleVelocityPosition_kPdS_S_S_S_S_S_S_S_d_param_4];
	ld.param.u64 	%rd6, [_Z34particleParticleVelocityPosition_kPdS_S_S_S_S_S_S_S_d_param_5];
	ld.param.u64 	%rd7, [_Z34particleParticleVelocityPosition_kPdS_S_S_S_S_S_S_S_d_param_6];
	ld.param.u64 	%rd8, [_Z34particleParticleVelocityPosition_kPdS_S_S_S_S_S_S_S_d_param_7];
	ld.param.u64 	%rd9, [_Z34particleParticleVelocityPosition_kPdS_S_S_S_S_S_S_S_d_param_8];
	ld.param.f64 	%fd1, [_Z34particleParticleVelocityPosition_kPdS_S_S_S_S_S_S_S_d_param_9];
	cvta.to.global.u64 	%rd10, %rd3;
	cvta.to.global.u64 	%rd11, %rd2;
	cvta.to.global.u64 	%rd12, %rd1;
	cvta.to.global.u64 	%rd13, %rd6;
	cvta.to.global.u64 	%rd14, %rd9;
	cvta.to.global.u64 	%rd15, %rd5;
	cvta.to.global.u64 	%rd16, %rd8;
	cvta.to.global.u64 	%rd17, %rd4;
	cvta.to.global.u64 	%rd18, %rd7;
	mov.u32 	%r1, %ntid.x;
	mov.u32 	%r2, %ctaid.x;
	mov.u32 	%r3, %tid.x;
	mad.lo.s32 	%r4, %r1, %r2, %r3;
	mul.wide.s32 	%rd19, %r4, 8;
	add.s64 	%rd20, %rd18, %rd19;
	ld.global.f64 	%fd2, [%rd20];
	add.s64 	%rd21, %rd17, %rd19;
	ld.global.f64 	%fd3, [%rd21];
	fma.rn.f64 	%fd4, %fd1, %fd2, %fd3;
	st.global.f64 	[%rd21], %fd4;
	add.s64 	%rd22, %rd16, %rd19;
	ld.global.f64 	%fd5, [%rd22];
	add.s64 	%rd23, %rd15, %rd19;
	ld.global.f64 	%fd6, [%rd23];
	fma.rn.f64 	%fd7, %fd1, %fd5, %fd6;
	st.global.f64 	[%rd23], %fd7;
	add.s64 	%rd24, %rd14, %rd19;
	ld.global.f64 	%fd8, [%rd24];
	add.s64 	%rd25, %rd13, %rd19;
	ld.global.f64 	%fd9, [%rd25];
	fma.rn.f64 	%fd10, %fd1, %fd8, %fd9;
	st.global.f64 	[%rd25], %fd10;
	ld.global.f64 	%fd11, [%rd21];
	add.s64 	%rd26, %rd12, %rd19;
	ld.global.f64 	%fd12, [%rd26];
	fma.rn.f64 	%fd13, %fd1, %fd11, %fd12;
	st.global.f64 	[%rd26], %fd13;
	ld.global.f64 	%fd14, [%rd23];
	add.s64 	%rd27, %rd11, %rd19;
	ld.global.f64 	%fd15, [%rd27];
	fma.rn.f64 	%fd16, %fd1, %fd14, %fd15;
	st.global.f64 	[%rd27], %fd16;
	ld.global.f64 	%fd17, [%rd25];
	add.s64 	%rd28, %rd10, %rd19;
	ld.global.f64 	%fd18, [%rd28];
	fma.rn.f64 	%fd19, %fd1, %fd17, %fd18;
	st.global.f64 	[%rd28], %fd19;
	ret;

}


// ===== COMPILED SASS (sm_100) =====

	.target	sm_100

	.elftype	@"ET_EXEC"


//--------------------- .note.nv.tkinfo           --------------------------
	.section	.note.nv.tkinfo,"",@"SHT_NOTE"
	.sectionflags	@"SHF_NOTE_NV_TKINFO"
	.tkinfo
        /*0018*/ 	.word	0x00000002
        /*0030*/ 	.string	""
        /*0030*/ 	.string	"ptxas"
        /*0030*/ 	.string	"Cuda compilation tools, release 13.0, V13.0.88"
        /*0030*/ 	.string	"Build cuda_13.0.r13.0/compiler.36424714_0"
        /*0030*/ 	.string	"-arch sm_100 -m 64 "



//--------------------- .note.nv.cuinfo           --------------------------
	.section	.note.nv.cuinfo,"",@"SHT_NOTE"
	.sectionflags	@"SHF_NOTE_NV_CUINFO"
        /*0018*/ 	.short	0x0002
        /*001a*/ 	.short	0x0064
        /*001c*/ 	.short	0x0082
	.zero		2


//--------------------- .nv.info                  --------------------------
	.section	.nv.info,"",@"SHT_CUDA_INFO"
	.align	4


	//----- nvinfo : EIATTR_REGCOUNT
	.align		4
        /*0000*/ 	.byte	0x04, 0x2f
        /*0002*/ 	.short	(.L_1 - .L_0)
	.align		4
.L_0:
        /*0004*/ 	.word	index@(_Z24particleParticleForces_kPdS_S_S_S_S_d)
        /*0008*/ 	.word	0x00000030


	//----- nvinfo : EIATTR_FRAME_SIZE
	.align		4
.L_1:
        /*000c*/ 	.byte	0x04, 0x11
        /*000e*/ 	.short	(.L_3 - .L_2)
	.align		4
.L_2:
        /*0010*/ 	.word	index@($__internal_1_$__cuda_sm20_dsqrt_rn_f64_mediumpath_v1)
        /*0014*/ 	.word	0x00000000


	//----- nvinfo : EIATTR_FRAME_SIZE
	.align		4
.L_3:
        /*0018*/ 	.byte	0x04, 0x11
        /*001a*/ 	.short	(.L_5 - .L_4)
	.align		4
.L_4:
        /*001c*/ 	.word	index@($__internal_0_$__cuda_sm20_dblrcp_rn_slowpath_v3)
        /*0020*/ 	.word	0x00000000


	//----- nvinfo : EIATTR_FRAME_SIZE
	.align		4
.L_5:
        /*0024*/ 	.byte	0x04, 0x11
        /*0026*/ 	.short	(.L_7 - .L_6)
	.align		4
.L_6:
        /*0028*/ 	.word	index@(_Z24particleParticleForces_kPdS_S_S_S_S_d)
        /*002c*/ 	.word	0x00000000


	//----- nvinfo : EIATTR_REGCOUNT
	.align		4
.L_7:
        /*0030*/ 	.byte	0x04, 0x2f
        /*0032*/ 	.short	(.L_9 - .L_8)
	.align		4
.L_8:
        /*0034*/ 	.word	index@(_Z34particleParticleVelocityPosition_kPdS_S_S_S_S_S_S_S_d)
        /*0038*/ 	.word	0x00000018


	//----- nvinfo : EIATTR_FRAME_SIZE
	.align		4
.L_9:
        /*003c*/ 	.byte	0x04, 0x11
        /*003e*/ 	.short	(.L_11 - .L_10)
	.align		4
.L_10:
        /*0040*/ 	.word	index@(_Z34particleParticleVelocityPosition_kPdS_S_S_S_S_S_S_S_d)
        /*0044*/ 	.word	0x00000000


	//----- nvinfo : EIATTR_MIN_STACK_SIZE
	.align		4
.L_11:
        /*0048*/ 	.byte	0x04, 0x12
        /*004a*/ 	.short	(.L_13 - .L_12)
	.align		4
.L_12:
        /*004c*/ 	.word	index@(_Z34particleParticleVelocityPosition_kPdS_S_S_S_S_S_S_S_d)
        /*0050*/ 	.word	0x00000000


	//----- nvinfo : EIATTR_MIN_STACK_SIZE
	.align		4
.L_13:
        /*0054*/ 	.byte	0x04, 0x12
        /*0056*/ 	.short	(.L_15 - .L_14)
	.align		4
.L_14:
        /*0058*/ 	.word	index@(_Z24particleParticleForces_kPdS_S_S_S_S_d)
        /*005c*/ 	.word	0x00000000
.L_15:


//--------------------- .nv.compat                --------------------------
	.section	.nv.compat,"",@"SHT_CUDA_COMPAT_INFO"
	.align	4
        /*0000*/ 	.byte	0x02, 0x09, 0x00, 0x00, 0x02, 0x02, 0x01, 0x00, 0x02, 0x05, 0x05, 0x00, 0x03, 0x07, 0x01, 0x01
        /*0010*/ 	.byte	0x02, 0x03, 0x00, 0x00, 0x02, 0x06, 0x01, 0x00, 0x04, 0x0b, 0x08, 0x00, 0x01, 0x00, 0x00, 0x00
        /*0020*/ 	.byte	0x00, 0x00, 0x00, 0x00


//--------------------- .nv.info._Z34particleParticleVelocityPosition_kPdS_S_S_S_S_S_S_S_d --------------------------
	.section	.nv.info._Z34particleParticleVelocityPosition_kPdS_S_S_S_S_S_S_S_d,"",@"SHT_CUDA_INFO"
	.sectionflags	@""
	.align	4


	//----- nvinfo : EIATTR_CUDA_API_VERSION
	.align		4
        /*0000*/ 	.byte	0x04, 0x37
        /*0002*/ 	.short	(.L_17 - .L_16)
.L_16:
        /*0004*/ 	.word	0x00000082


	//----- nvinfo : EIATTR_KPARAM_INFO
	.align		4
.L_17:
        /*0008*/ 	.byte	0x04, 0x17
        /*000a*/ 	.short	(.L_19 - .L_18)
.L_18:
        /*000c*/ 	.word	0x00000000
        /*0010*/ 	.short	0x0009
        /*0012*/ 	.short	0x0048
        /*0014*/ 	.byte	0x00, 0xf0, 0x21, 0x00


	//----- nvinfo : EIATTR_KPARAM_INFO
	.align		4
.L_19:
        /*0018*/ 	.byte	0x04, 0x17
        /*001a*/ 	.short	(.L_21 - .L_20)
.L_20:
        /*001c*/ 	.word	0x00000000
        /*0020*/ 	.short	0x0008
        /*0022*/ 	.short	0x0040
        /*0024*/ 	.byte	0x00, 0xf5, 0x21, 0x00


	//----- nvinfo : EIATTR_KPARAM_INFO
	.align		4
.L_21:
        /*0028*/ 	.byte	0x04, 0x17
        /*002a*/ 	.short	(.L_23 - .L_22)
.L_22:
        /*002c*/ 	.word	0x00000000
        /*0030*/ 	.short	0x0007
        /*0032*/ 	.short	0x0038
        /*0034*/ 	.byte	0x00, 0xf5, 0x21, 0x00


	//----- nvinfo : EIATTR_KPARAM_INFO
	.align		4
.L_23:
        /*0038*/ 	.byte	0x04, 0x17
        /*003a*/ 	.short	(.L_25 - .L_24)
.L_24:
        /*003c*/ 	.word	0x00000000
        /*0040*/ 	.short	0x0006
        /*0042*/ 	.short	0x0030
        /*0044*/ 	.byte	0x00, 0xf5, 0x21, 0x00


	//----- nvinfo : EIATTR_KPARAM_INFO
	.align		4
.L_25:
        /*0048*/ 	.byte	0x04, 0x17
        /*004a*/ 	.short	(.L_27 - .L_26)
.L_26:
        /*004c*/ 	.word	0x00000000
        /*0050*/ 	.short	0x0005
        /*0052*/ 	.short	0x0028
        /*0054*/ 	.byte	0x00, 0xf5, 0x21, 0x00


	//----- nvinfo : EIATTR_KPARAM_INFO
	.align		4
.L_27:
        /*0058*/ 	.byte	0x04, 0x17
        /*005a*/ 	.short	(.L_29 - .L_28)
.L_28:
        /*005c*/ 	.word	0x00000000
        /*0060*/ 	.short	0x0004
        /*0062*/ 	.short	0x0020
        /*0064*/ 	.byte	0x00, 0xf5, 0x21, 0x00


	//----- nvinfo : EIATTR_KPARAM_INFO
	.align		4
.L_29:
        /*0068*/ 	.byte	0x04, 0x17
        /*006a*/ 	.short	(.L_31 - .L_30)
.L_30:
        /*006c*/ 	.word	0x00000000
        /*0070*/ 	.short	0x0003
        /*0072*/ 	.short	0x0018
        /*0074*/ 	.byte	0x00, 0xf5, 0x21, 0x00


	//----- nvinfo : EIATTR_KPARAM_INFO
	.align		4
.L_31:
        /*0078*/ 	.byte	0x04, 0x17
        /*007a*/ 	.short	(.L_33 - .L_32)
.L_32:
        /*007c*/ 	.word	0x00000000
        /*0080*/ 	.short	0x0002
        /*0082*/ 	.short	0x0010
        /*0084*/ 	.byte	0x00, 0xf5, 0x21, 0x00


	//----- nvinfo : EIATTR_KPARAM_INFO
	.align		4
.L_33:
        /*0088*/ 	.byte	0x04, 0x17
        /*008a*/ 	.short	(.L_35 - .L_34)
.L_34:
        /*008c*/ 	.word	0x00000000
        /*0090*/ 	.short	0x0001
        /*0092*/ 	.short	0x0008
        /*0094*/ 	.byte	0x00, 0xf5, 0x21, 0x00


	//----- nvinfo : EIATTR_KPARAM_INFO
	.align		4
.L_35:
        /*0098*/ 	.byte	0x04, 0x17
        /*009a*/ 	.short	(.L_37 - .L_36)
.L_36:
        /*009c*/ 	.word	0x00000000
        /*00a0*/ 	.short	0x0000
        /*00a2*/ 	.short	0x0000
        /*00a4*/ 	.byte	0x00, 0xf5, 0x21, 0x00


	//----- nvinfo : EIATTR_SPARSE_MMA_MASK
	.align		4
.L_37:
        /*00a8*/ 	.byte	0x03, 0x50
        /*00aa*/ 	.short	0x0000


	//----- nvinfo : EIATTR_MAXREG_COUNT
	.align		4
        /*00ac*/ 	.byte	0x03, 0x1b
        /*00ae*/ 	.short	0x00ff


	//----- nvinfo : EIATTR_MERCURY_ISA_VERSION
	.align		4
        /*00b0*/ 	.byte	0x03, 0x5f
        /*00b2*/ 	.short	0x0101


	//----- nvinfo : EIATTR_VRC_CTA_INIT_COUNT
	.align		4
        /*00b4*/ 	.byte	0x02, 0x4a
	.zero		1
	.zero		1


	//----- nvinfo : EIATTR_EXIT_INSTR_OFFSETS
	.align		4
        /*00b8*/ 	.byte	0x04, 0x1c
        /*00ba*/ 	.short	(.L_39 - .L_38)


	//   ....[0]....
.L_38:
        /*00bc*/ 	.word	0x00000310


	//----- nvinfo : EIATTR_CBANK_PARAM_SIZE
	.align		4
.L_39:
        /*00c0*/ 	.byte	0x03, 0x19
        /*00c2*/ 	.short	0x0050


	//----- nvinfo : EIATTR_PARAM_CBANK
	.align		4
        /*00c4*/ 	.byte	0x04, 0x0a
        /*00c6*/ 	.short	(.L_41 - .L_40)
	.align		4
.L_40:
        /*00c8*/ 	.word	index@(.nv.constant0._Z34particleParticleVelocityPosition_kPdS_S_S_S_S_S_S_S_d)
        /*00cc*/ 	.short	0x0380
        /*00ce*/ 	.short	0x0050


	//----- nvinfo : EIATTR_SW_WAR
	.align		4
.L_41:
        /*00d0*/ 	.byte	0x04, 0x36
        /*00d2*/ 	.short	(.L_43 - .L_42)
.L_42:
        /*00d4*/ 	.word	0x00000008
.L_43:


//--------------------- .nv.info._Z24particleParticleForces_kPdS_S_S_S_S_d --------------------------
	.section	.nv.info._Z24particleParticleForces_kPdS_S_S_S_S_d,"",@"SHT_CUDA_INFO"
	.sectionflags	@""
	.align	4


	//----- nvinfo : EIATTR_CUDA_API_VERSION
	.align		4
        /*0000*/ 	.byte	0x04, 0x37
        /*0002*/ 	.short	(.L_45 - .L_44)
.L_44:
        /*0004*/ 	.word	0x00000082


	//----- nvinfo : EIATTR_KPARAM_INFO
	.align		4
.L_45:
        /*0008*/ 	.byte	0x04, 0x17
        /*000a*/ 	.short	(.L_47 - .L_46)
.L_46:
        /*000c*/ 	.word	0x00000000
        /*0010*/ 	.short	0x0006
        /*0012*/ 	.short	0x0030
        /*0014*/ 	.byte	0x00, 0xf0, 0x21, 0x00


	//----- nvinfo : EIATTR_KPARAM_INFO
	.align		4
.L_47:
        /*0018*/ 	.byte	0x04, 0x17
        /*001a*/ 	.short	(.L_49 - .L_48)
.L_48:
        /*001c*/ 	.word	0x00000000
        /*0020*/ 	.short	0x0005
        /*0022*/ 	.short	0x0028
        /*0024*/ 	.byte	0x00, 0xf5, 0x21, 0x00


	//----- nvinfo : EIATTR_KPARAM_INFO
	.align		4
.L_49:
        /*0028*/ 	.byte	0x04, 0x17
        /*002a*/ 	.short	(.L_51 - .L_50)
.L_50:
        /*002c*/ 	.word	0x00000000
        /*0030*/ 	.short	0x0004
        /*0032*/ 	.short	0x0020
        /*0034*/ 	.byte	0x00, 0xf5, 0x21, 0x00


	//----- nvinfo : EIATTR_KPARAM_INFO
	.align		4
.L_51:
        /*0038*/ 	.byte	0x04, 0x17
        /*003a*/ 	.short	(.L_53 - .L_52)
.L_52:
        /*003c*/ 	.word	0x00000000
        /*0040*/ 	.short	0x0003
        /*0042*/ 	.short	0x0018
        /*0044*/ 	.byte	0x00, 0xf5, 0x21, 0x00


	//----- nvinfo : EIATTR_KPARAM_INFO
	.align		4
.L_53:
        /*0048*/ 	.byte	0x04, 0x17
        /*004a*/ 	.short	(.L_55 - .L_54)
.L_54:
        /*004c*/ 	.word	0x00000000
        /*0050*/ 	.short	0x0002
        /*0052*/ 	.short	0x0010
        /*0054*/ 	.byte	0x00, 0xf5, 0x21, 0x00


	//----- nvinfo : EIATTR_KPARAM_INFO
	.align		4
.L_55:
        /*0058*/ 	.byte	0x04, 0x17
        /*005a*/ 	.short	(.L_57 - .L_56)
.L_56:
        /*005c*/ 	.word	0x00000000
        /*0060*/ 	.short	0x0001
        /*0062*/ 	.short	0x0008
        /*0064*/ 	.byte	0x00, 0xf5, 0x21, 0x00


	//----- nvinfo : EIATTR_KPARAM_INFO
	.align		4
.L_57:
        /*0068*/ 	.byte	0x04, 0x17
        /*006a*/ 	.short	(.L_59 - .L_58)
.L_58:
        /*006c*/ 	.word	0x00000000
        /*0070*/ 	.short	0x0000
        /*0072*/ 	.short	0x0000
        /*0074*/ 	.byte	0x00, 0xf5, 0x21, 0x00


	//----- nvinfo : EIATTR_SPARSE_MMA_MASK
	.align		4
.L_59:
        /*0078*/ 	.byte	0x03, 0x50
        /*007a*/ 	.short	0x0000


	//----- nvinfo : EIATTR_MAXREG_COUNT
	.align		4
        /*007c*/ 	.byte	0x03, 0x1b
        /*007e*/ 	.short	0x00ff


	//----- nvinfo : EIATTR_NUM_BARRIERS
	.align		4
        /*0080*/ 	.byte	0x02, 0x4c
        /*0082*/ 	.byte	0x01
	.zero		1


	//----- nvinfo : EIATTR_MERCURY_ISA_VERSION
	.align		4
        /*0084*/ 	.byte	0x03, 0x5f
        /*0086*/ 	.short	0x0101


	//----- nvinfo : EIATTR_VRC_CTA_INIT_COUNT
	.align		4
        /*0088*/ 	.byte	0x02, 0x4a
	.zero		1
	.zero		1


	//----- nvinfo : EIATTR_EXIT_INSTR_OFFSETS
	.align		4
        /*008c*/ 	.byte	0x04, 0x1c
        /*008e*/ 	.short	(.L_61 - .L_60)


	//   ....[0]....
.L_60:
        /*0090*/ 	.word	0x00001eb0


	//----- nvinfo : EIATTR_CRS_STACK_SIZE
	.align		4
.L_61:
        /*0094*/ 	.byte	0x04, 0x1e
        /*0096*/ 	.short	(.L_63 - .L_62)
.L_62:
        /*0098*/ 	.word	0x00000000


	//----- nvinfo : EIATTR_CBANK_PARAM_SIZE
	.align		4
.L_63:
        /*009c*/ 	.byte	0x03, 0x19
        /*009e*/ 	.short	0x0038


	//----- nvinfo : EIATTR_PARAM_CBANK
	.align		4
        /*00a0*/ 	.byte	0x04, 0x0a
        /*00a2*/ 	.short	(.L_65 - .L_64)
	.align		4
.L_64:
        /*00a4*/ 	.word	index@(.nv.constant0._Z24particleParticleForces_kPdS_S_S_S_S_d)
        /*00a8*/ 	.short	0x0380
        /*00aa*/ 	.short	0x0038


	//----- nvinfo : EIATTR_SW_WAR
	.align		4
.L_65:
        /*00ac*/ 	.byte	0x04, 0x36
        /*00ae*/ 	.short	(.L_67 - .L_66)
.L_66:
        /*00b0*/ 	.word	0x00000008
.L_67:


//--------------------- .nv.callgraph             --------------------------
	.section	.nv.callgraph,"",@"SHT_CUDA_CALLGRAPH"
	.align	4
	.sectionentsize	8
	.align		4
        /*0000*/ 	.word	0x00000000
	.align		4
        /*0004*/ 	.word	0xffffffff
	.align		4
        /*0008*/ 	.word	0x00000000
	.align		4
        /*000c*/ 	.word	0xfffffffe
	.align		4
        /*0010*/ 	.word	0x00000000
	.align		4
        /*0014*/ 	.word	0xfffffffd
	.align		4
        /*0018*/ 	.word	0x00000000
	.align		4
        /*001c*/ 	.word	0xfffffffc


//--------------------- .text._Z34particleParticleVelocityPosition_kPdS_S_S_S_S_S_S_S_d --------------------------
	.section	.text._Z34particleParticleVelocityPosition_kPdS_S_S_S_S_S_S_S_d,"ax",@progbits
	.align	128
        .global         _Z34particleParticleVelocityPosition_kPdS_S_S_S_S_S_S_S_d
        .type           _Z34particleParticleVelocityPosition_kPdS_S_S_S_S_S_S_S_d,@function
        .size           _Z34particleParticleVelocityPosition_kPdS_S_S_S_S_S_S_S_d,(.L_x_45 - _Z34particleParticleVelocityPosition_kPdS_S_S_S_S_S_S_S_d)
        .other          _Z34particleParticleVelocityPosition_kPdS_S_S_S_S_S_S_S_d,@"STO_CUDA_ENTRY STV_DEFAULT"
_Z34particleParticleVelocityPosition_kPdS_S_S_S_S_S_S_S_d:
.text._Z34particleParticleVelocityPosition_kPdS_S_S_S_S_S_S_S_d:
[----:B------:R-:W-:Y:S01]  /*0000*/  LDC R1, c[0x0][0x37c] ;  /* 0x0000df00ff017b82 */ /* 0x000fe20000000800 */
[----:B------:R-:W0:Y:S07]  /*0010*/  S2R R0, SR_CTAID.X ;  /* 0x0000000000007919 */ /* 0x000e2e0000002500 */
[----:B------:R-:W1:Y:S01]  /*0020*/  LDC.64 R8, c[0x0][0x3b0] ;  /* 0x0000ec00ff087b82 */ /* 0x000e620000000a00 */
[----:B------:R-:W0:Y:S01]  /*0030*/  LDCU UR6, c[0x0][0x360] ;  /* 0x00006c00ff0677ac */ /* 0x000e220008000800 */
[----:B------:R-:W0:Y:S01]  /*0040*/  S2R R5, SR_TID.X ;  /* 0x0000000000057919 */ /* 0x000e220000002100 */
[----:B------:R-:W2:Y:S05]  /*0050*/  LDCU.64 UR4, c[0x0][0x358] ;  /* 0x00006b00ff0477ac */ /* 0x000eaa0008000a00 */
[----:B------:R-:W3:Y:S08]  /*0060*/  LDC.64 R2, c[0x0][0x398] ;  /* 0x0000e600ff027b82 */ /* 0x000ef00000000a00 */
[----:B------:R-:W4:Y:S08]  /*0070*/  LDC.64 R12, c[0x0][0x3b8] ;  /* 0x0000ee00ff0c7b82 */ /* 0x000f300000000a00 */
[----:B------:R-:W5:Y:S08]  /*0080*/  LDC.64 R14, c[0x0][0x3a0] ;  /* 0x0000e800ff0e7b82 */ /* 0x000f700000000a00 */
[----:B------:R-:W5:Y:S01]  /*0090*/  LDC.64 R16, c[0x0][0x3c0] ;  /* 0x0000f000ff107b82 */ /* 0x000f620000000a00 */
[----:B0-----:R-:W-:-:S04]  /*00a0*/  IMAD R0, R0, UR6, R5 ;  /* 0x0000000600007c24 */ /* 0x001fc8000f8e0205 */
[----:B-1----:R-:W-:-:S03]  /*00b0*/  IMAD.WIDE R8, R0, 0x8, R8 ;  /* 0x0000000800087825 */ /* 0x002fc600078e0208 */
[----:B------:R-:W0:Y:S01]  /*00c0*/  LDC.64 R4, c[0x0][0x3c8] ;  /* 0x0000f200ff047b82 */ /* 0x000e220000000a00 */
[C---:B---3--:R-:W-:Y:S02]  /*00d0*/  IMAD.WIDE R2, R0.reuse, 0x8, R2 ;  /* 0x0000000800027825 */ /* 0x048fe400078e0202 */
[----:B--2---:R-:W0:Y:S05]  /*00e0*/  LDG.E.64 R8, desc[UR4][R8.64] ;  /* 0x0000000408087981 */ /* 0x004e2a000c1e1b00 */
[----:B------:R-:W1:Y:S01]  /*00f0*/  LDC.64 R20, c[0x0][0x388] ;  /* 0x0000e200ff147b82 */ /* 0x000e620000000a00 */
[----:B------:R-:W0:Y:S01]  /*0100*/  LDG.E.64 R6, desc[UR4][R2.64] ;  /* 0x0000000402067981 */ /* 0x000e22000c1e1b00 */
[----:B----4-:R-:W-:Y:S01]  /*0110*/  IMAD.WIDE R12, R0, 0x8, R12 ;  /* 0x00000008000c7825 */ /* 0x010fe200078e020c */
[----:B0-----:R-:W-:-:S03]  /*0120*/  DFMA R10, R8, R4, R6 ;  /* 0x00000004080a722b */ /* 0x001fc60000000006 */
[C---:B-----5:R-:W-:Y:S02]  /*0130*/  IMAD.WIDE R6, R0.reuse, 0x8, R14 ;  /* 0x0000000800067825 */ /* 0x060fe400078e020e */
[----:B------:R-:W0:Y:S02]  /*0140*/  LDC.64 R8, c[0x0][0x3a8] ;  /* 0x0000ea00ff087b82 */ /* 0x000e240000000a00 */
[----:B------:R2:W-:Y:S04]  /*0150*/  STG.E.64 desc[UR4][R2.64], R10 ;  /* 0x0000000a02007986 */ /* 0x0005e8000c101b04 */
[----:B------:R-:W3:Y:S04]  /*0160*/  LDG.E.64 R12, desc[UR4][R12.64] ;  /* 0x000000040c0c7981 */ /* 0x000ee8000c1e1b00 */
[----:B------:R-:W3:Y:S01]  /*0170*/  LDG.E.64 R14, desc[UR4][R6.64] ;  /* 0x00000004060e7981 */ /* 0x000ee2000c1e1b00 */
[C---:B------:R-:W-:Y:S01]  /*0180*/  IMAD.WIDE R16, R0.reuse, 0x8, R16 ;  /* 0x0000000800107825 */ /* 0x040fe200078e0210 */
[----:B--2---:R-:W2:Y:S03]  /*0190*/  LDC.64 R10, c[0x0][0x380] ;  /* 0x0000e000ff0a7b82 */ /* 0x004ea60000000a00 */
[----:B0-----:R-:W-:Y:S01]  /*01a0*/  IMAD.WIDE R8, R0, 0x8, R8 ;  /* 0x0000000800087825 */ /* 0x001fe200078e0208 */
[----:B---3--:R-:W-:-:S07]  /*01b0*/  DFMA R14, R12, R4, R14 ;  /* 0x000000040c0e722b */ /* 0x008fce000000000e */
[----:B------:R1:W-:Y:S04]  /*01c0*/  STG.E.64 desc[UR4][R6.64], R14 ;  /* 0x0000000e06007986 */ /* 0x0003e8000c101b04 */
[----:B------:R-:W3:Y:S04]  /*01d0*/  LDG.E.64 R16, desc[UR4][R16.64] ;  /* 0x0000000410107981 */ /* 0x000ee8000c1e1b00 */
[----:B------:R-:W3:Y:S01]  /*01e0*/  LDG.E.64 R18, desc[UR4][R8.64] ;  /* 0x0000000408127981 */ /* 0x000ee2000c1e1b00 */
[----:B--2---:R-:W-:Y:S01]  /*01f0*/  IMAD.WIDE R10, R0, 0x8, R10 ;  /* 0x00000008000a7825 */ /* 0x004fe200078e020a */
[----:B---3--:R-:W-:-:S07]  /*0200*/  DFMA R18, R16, R4, R18 ;  /* 0x000000041012722b */ /* 0x008fce0000000012 */
[----:B------:R0:W-:Y:S04]  /*0210*/  STG.E.64 desc[UR4][R8.64], R18 ;  /* 0x0000001208007986 */ /* 0x0001e8000c101b04 */
[----:B------:R-:W2:Y:S04]  /*0220*/  LDG.E.64 R2, desc[UR4][R2.64] ;  /* 0x0000000402027981 */ /* 0x000ea8000c1e1b00 */
[----:B------:R-:W2:Y:S01]  /*0230*/  LDG.E.64 R12, desc[UR4][R10.64] ;  /* 0x000000040a0c7981 */ /* 0x000ea2000c1e1b00 */
[----:B-1----:R-:W-:Y:S02]  /*0240*/  IMAD.WIDE R14, R0, 0x8, R20 ;  /* 0x00000008000e7825 */ /* 0x002fe400078e0214 */
[----:B------:R-:W0:Y:S01]  /*0250*/  LDC.64 R20, c[0x0][0x390] ;  /* 0x0000e400ff147b82 */ /* 0x000e220000000a00 */
[----:B--2---:R-:W-:-:S07]  /*0260*/  DFMA R12, R2, R4, R12 ;  /* 0x00000004020c722b */ /* 0x004fce000000000c */
[----:B------:R-:W-:Y:S04]  /*0270*/  STG.E.64 desc[UR4][R10.64], R12 ;  /* 0x0000000c0a007986 */ /* 0x000fe8000c101b04 */
[----:B------:R-:W2:Y:S04]  /*0280*/  LDG.E.64 R6, desc[UR4][R6.64] ;  /* 0x0000000406067981 */ /* 0x000ea8000c1e1b00 */
[----:B------:R-:W2:Y:S01]  /*0290*/  LDG.E.64 R16, desc[UR4][R14.64] ;  /* 0x000000040e107981 */ /* 0x000ea2000c1e1b00 */
[----:B0-----:R-:W-:Y:S01]  /*02a0*/  IMAD.WIDE R18, R0, 0x8, R20 ;  /* 0x0000000800127825 */ /* 0x001fe200078e0214 */
[----:B--2---:R-:W-:-:S07]  /*02b0*/  DFMA R16, R6, R4, R16 ;  /* 0x000000040610722b */ /* 0x004fce0000000010 */
[----:B------:R-:W-:Y:S04]  /*02c0*/  STG.E.64 desc[UR4][R14.64], R16 ;  /* 0x000000100e007986 */ /* 0x000fe8000c101b04 */
[----:B------:R-:W2:Y:S04]  /*02d0*/  LDG.E.64 R8, desc[UR4][R8.64] ;  /* 0x0000000408087981 */ /* 0x000ea8000c1e1b00 */
[----:B------:R-:W2:Y:S02]  /*02e0*/  LDG.E.64 R2, desc[UR4][R18.64] ;  /* 0x0000000412027981 */ /* 0x000ea4000c1e1b00 */
[----:B--2---:R-:W-:-:S07]  /*02f0*/  DFMA R2, R8, R4, R2 ;  /* 0x000000040802722b */ /* 0x004fce0000000002 */
[----:B------:R-:W-:Y:S01]  /*0300*/  STG.E.64 desc[UR4][R18.64], R2 ;  /* 0x0000000212007986 */ /* 0x000fe2000c101b04 */
[----:B------:R-:W-:Y:S05]  /*0310*/  EXIT ;  /* 0x000000000000794d */ /* 0x000fea0003800000 */
.L_x_0:
[----:B------:R-:W-:-:S00]  /*0320*/  BRA `(.L_x_0) ;  /* 0xfffffffc00fc7947 */ /* 0x000fc0000383ffff */
[----:B------:R-:W-:-:S00]  /*0330*/  NOP ;  /* 0x0000000000007918 */ /* 0x000fc00000000000 */
        /* <DEDUP_REMOVED lines=12> */
.L_x_45:


//--------------------- .text._Z24particleParticleForces_kPdS_S_S_S_S_d --------------------------
	.section	.text._Z24particleParticleForces_kPdS_S_S_S_S_d,"ax",@progbits
	.align	128
        .global         _Z24particleParticleForces_kPdS_S_S_S_S_d
        .type           _Z24particleParticleForces_kPdS_S_S_S_S_d,@function
        .size           _Z24particleParticleForces_kPdS_S_S_S_S_d,(.L_x_44 - _Z24particleParticleForces_kPdS_S_S_S_S_d)
        .other          _Z24particleParticleForces_kPdS_S_S_S_S_d,@"STO_CUDA_ENTRY STV_DEFAULT"
_Z24particleParticleForces_kPdS_S_S_S_S_d:
.text._Z24particleParticleForces_kPdS_S_S_S_S_d:
[----:B------:R-:W-:Y:S01]  /*0000*/  LDC R1, c[0x0][0x37c] ;  /* 0x0000df00ff017b82 */ /* 0x000fe20000000800 */
[----:B------:R-:W0:Y:S07]  /*0010*/  S2R R0, SR_TID.X ;  /* 0x0000000000007919 */ /* 0x000e2e0000002100 */
[----:B------:R-:W1:Y:S01]  /*0020*/  LDC.64 R10, c[0x0][0x380] ;  /* 0x0000e000ff0a7b82 */ /* 0x000e620000000a00 */
[----:B------:R-:W2:Y:S01]  /*0030*/  LDCU UR12, c[0x0][0x370] ;  /* 0x00006e00ff0c77ac */ /* 0x000ea20008000800 */
[----:B------:R-:W0:Y:S01]  /*0040*/  S2R R3, SR_CTAID.X ;  /* 0x0000000000037919 */ /* 0x000e220000002500 */
[----:B------:R-:W0:Y:S05]  /*0050*/  LDCU UR13, c[0x0][0x360] ;  /* 0x00006c00ff0d77ac */ /* 0x000e2a0008000800 */
[----:B------:R-:W3:Y:S01]  /*0060*/  LDC.64 R8, c[0x0][0x388] ;  /* 0x0000e200ff087b82 */ /* 0x000ee20000000a00 */
[----:B------:R-:W4:Y:S07]  /*0070*/  LDCU.64 UR10, c[0x0][0x358] ;  /* 0x00006b00ff0a77ac */ /* 0x000f2e0008000a00 */
[----:B------:R-:W2:Y:S08]  /*0080*/  LDC.64 R6, c[0x0][0x390] ;  /* 0x0000e400ff067b82 */ /* 0x000eb00000000a00 */
[----:B------:R-:W2:Y:S08]  /*0090*/  LDC.64 R24, c[0x0][0x398] ;  /* 0x0000e600ff187b82 */ /* 0x000eb00000000a00 */
[----:B------:R-:W2:Y:S01]  /*00a0*/  LDC.64 R22, c[0x0][0x3a0] ;  /* 0x0000e800ff167b82 */ /* 0x000ea20000000a00 */
[----:B0-----:R-:W-:-:S04]  /*00b0*/  IMAD R3, R3, UR13, R0 ;  /* 0x0000000d03037c24 */ /* 0x001fc8000f8e0200 */
[----:B-1----:R-:W-:-:S03]  /*00c0*/  IMAD.WIDE R10, R3, 0x8, R10 ;  /* 0x00000008030a7825 */ /* 0x002fc600078e020a */
[----:B------:R-:W0:Y:S01]  /*00d0*/  LDC.64 R20, c[0x0][0x3a8] ;  /* 0x0000ea00ff147b82 */ /* 0x000e220000000a00 */
[C---:B---3--:R-:W-:Y:S02]  /*00e0*/  IMAD.WIDE R8, R3.reuse, 0x8, R8 ;  /* 0x0000000803087825 */ /* 0x048fe400078e0208 */
[----:B----4-:R-:W5:Y:S02]  /*00f0*/  LDG.E.64 R10, desc[UR10][R10.64] ;  /* 0x0000000a0a0a7981 */ /* 0x010f64000c1e1b00 */
[C---:B--2---:R-:W-:Y:S02]  /*0100*/  IMAD.WIDE R6, R3.reuse, 0x8, R6 ;  /* 0x0000000803067825 */ /* 0x044fe400078e0206 */
[----:B------:R-:W5:Y:S02]  /*0110*/  LDG.E.64 R8, desc[UR10][R8.64] ;  /* 0x0000000a08087981 */ /* 0x000f64000c1e1b00 */
[C---:B------:R-:W-:Y:S02]  /*0120*/  IMAD.WIDE R24, R3.reuse, 0x8, R24 ;  /* 0x0000000803187825 */ /* 0x040fe400078e0218 */
[----:B------:R-:W5:Y:S02]  /*0130*/  LDG.E.64 R6, desc[UR10][R6.64] ;  /* 0x0000000a06067981 */ /* 0x000f64000c1e1b00 */
[----:B------:R-:W-:-:S02]  /*0140*/  IMAD.WIDE R22, R3, 0x8, R22 ;  /* 0x0000000803167825 */ /* 0x000fc400078e0216 */
[----:B------:R1:W5:Y:S04]  /*0150*/  LDG.E.64 R38, desc[UR10][R24.64] ;  /* 0x0000000a18267981 */ /* 0x000368000c1e1b00 */
[----:B------:R1:W5:Y:S01]  /*0160*/  LDG.E.64 R34, desc[UR10][R22.64] ;  /* 0x0000000a16227981 */ /* 0x000362000c1e1b00 */
[----:B0-----:R-:W-:-:S05]  /*0170*/  IMAD.WIDE R20, R3, 0x8, R20 ;  /* 0x0000000803147825 */ /* 0x001fca00078e0214 */
[----:B------:R1:W5:Y:S01]  /*0180*/  LDG.E.64 R32, desc[UR10][R20.64] ;  /* 0x0000000a14207981 */ /* 0x000362000c1e1b00 */
[----:B------:R-:W0:Y:S01]  /*0190*/  S2UR UR5, SR_CgaCtaId ;  /* 0x00000000000579c3 */ /* 0x000e220000008800 */
[----:B------:R-:W-:Y:S02]  /*01a0*/  UMOV UR4, 0x400 ;  /* 0x0000040000047882 */ /* 0x000fe40000000000 */
[----:B0-----:R-:W-:-:S04]  /*01b0*/  ULEA UR4, UR5, UR4, 0x18 ;  /* 0x0000000405047291 */ /* 0x001fc8000f8ec0ff */
[----:B------:R-:W-:-:S03]  /*01c0*/  ULEA UR6, UR12, UR4, 0x3 ;  /* 0x000000040c067291 */ /* 0x000fc6000f8e18ff */
[----:B-1----:R-:W-:-:S09]  /*01d0*/  UMOV UR4, URZ ;  /* 0x000000ff00047c82 */ /* 0x002fd20008000000 */
.L_x_33:
[----:B0-----:R-:W0:Y:S01]  /*01e0*/  LDC.64 R2, c[0x0][0x380] ;  /* 0x0000e000ff027b82 */ /* 0x001e220000000a00 */
[----:B------:R-:W-:-:S04]  /*01f0*/  IMAD.U32 R15, RZ, RZ, UR4 ;  /* 0x00000004ff0f7e24 */ /* 0x000fc8000f8e00ff */
[----:B------:R-:W-:-:S03]  /*0200*/  IMAD R15, R15, UR13, R0 ;  /* 0x0000000d0f0f7c24 */ /* 0x000fc6000f8e0200 */
[----:B------:R-:W1:Y:S08]  /*0210*/  LDC.64 R4, c[0x0][0x388] ;  /* 0x0000e200ff047b82 */ /* 0x000e700000000a00 */
[----:B------:R-:W2:Y:S01]  /*0220*/  LDC.64 R12, c[0x0][0x390] ;  /* 0x0000e400ff0c7b82 */ /* 0x000ea20000000a00 */
[----:B0-----:R-:W-:-:S06]  /*0230*/  IMAD.WIDE.U32 R2, R15, 0x8, R2 ;  /* 0x000000080f027825 */ /* 0x001fcc00078e0002 */
[----:B------:R-:W3:Y:S01]  /*0240*/  LDG.E.64 R2, desc[UR10][R2.64] ;  /* 0x0000000a02027981 */ /* 0x000ee2000c1e1b00 */
[----:B-1----:R-:W-:-:S06]  /*0250*/  IMAD.WIDE.U32 R4, R15, 0x8, R4 ;  /* 0x000000080f047825 */ /* 0x002fcc00078e0004 */
[----:B------:R-:W4:Y:S01]  /*0260*/  LDG.E.64 R4, desc[UR10][R4.64] ;  /* 0x0000000a04047981 */ /* 0x000f22000c1e1b00 */
[----:B--2---:R-:W-:-:S06]  /*0270*/  IMAD.WIDE.U32 R12, R15, 0x8, R12 ;  /* 0x000000080f0c7825 */ /* 0x004fcc00078e000c */
[----:B------:R-:W2:Y:S01]  /*0280*/  LDG.E.64 R12, desc[UR10][R12.64] ;  /* 0x0000000a0c0c7981 */ /* 0x000ea2000c1e1b00 */
[----:B------:R-:W0:Y:S01]  /*0290*/  S2UR UR7, SR_CgaCtaId ;  /* 0x00000000000779c3 */ /* 0x000e220000008800 */
[----:B------:R-:W-:Y:S01]  /*02a0*/  UMOV UR5, 0x400 ;  /* 0x0000040000057882 */ /* 0x000fe20000000000 */
[----:B------:R-:W-:Y:S01]  /*02b0*/  IMAD.U32 R14, RZ, RZ, UR12 ;  /* 0x0000000cff0e7e24 */ /* 0x000fe2000f8e00ff */
[----:B------:R-:W-:Y:S01]  /*02c0*/  LEA R17, R0, UR6, 0x3 ;  /* 0x0000000600117c11 */ /* 0x000fe2000f8e18ff */
[----:B0-----:R-:W-:-:S06]  /*02d0*/  ULEA UR7, UR7, UR5, 0x18 ;  /* 0x0000000507077291 */ /* 0x001fcc000f8ec0ff */
[----:B------:R-:W-:-:S04]  /*02e0*/  LEA R15, R0, UR7, 0x3 ;  /* 0x00000007000f7c11 */ /* 0x000fc8000f8e18ff */
[----:B------:R-:W-:Y:S01]  /*02f0*/  LEA R19, R14, R15, 0x4 ;  /* 0x0000000f0e137211 */ /* 0x000fe200078e20ff */
[----:B------:R-:W-:Y:S02]  /*0300*/  UISETP.GE.U32.AND UP1, UPT, UR13, 0x4, UPT ;  /* 0x000000040d00788c */ /* 0x000fe4000bf26070 */
[----:B------:R-:W-:Y:S01]  /*0310*/  UIADD3 UR4, UPT, UPT, UR4, 0x1, URZ ;  /* 0x0000000104047890 */ /* 0x000fe2000fffe0ff */
[----:B------:R-:W-:-:S03]  /*0320*/  UMOV UR5, URZ ;  /* 0x000000ff00057c82 */ /* 0x000fc60008000000 */
[----:B------:R-:W-:Y:S01]  /*0330*/  UISETP.NE.AND UP0, UPT, UR4, UR12, UPT ;  /* 0x0000000c0400728c */ /* 0x000fe2000bf05270 */
[----:B---3--:R0:W-:Y:S04]  /*0340*/  STS.64 [R15], R2 ;  /* 0x000000020f007388 */ /* 0x0081e80000000a00 */
[----:B----4-:R0:W-:Y:S04]  /*0350*/  STS.64 [R17], R4 ;  /* 0x0000000411007388 */ /* 0x0101e80000000a00 */
[----:B--2---:R0:W-:Y:S01]  /*0360*/  STS.64 [R19], R12 ;  /* 0x0000000c13007388 */ /* 0x0041e20000000a00 */
[----:B------:R-:W-:Y:S06]  /*0370*/  BAR.SYNC.DEFER_BLOCKING 0x0 ;  /* 0x0000000000007b1d */ /* 0x000fec0000010000 */
[----:B------:R-:W-:Y:S05]  /*0380*/  BRA.U !UP1, `(.L_x_1) ;  /* 0x0000000d09b47547 */ /* 0x000fea000b800000 */
[----:B------:R-:W-:-:S04]  /*0390*/  ULOP3.LUT UR5, UR13, 0xfffffffc, URZ, 0xc0, !UPT ;  /* 0xfffffffc0d057892 */ /* 0x000fc8000f8ec0ff */
[----:B------:R-:W-:-:S12]  /*03a0*/  UIADD3 UR8, UPT, UPT, -UR5, URZ, URZ ;  /* 0x000000ff05087290 */ /* 0x000fd8000fffe1ff */
.L_x_18:
[----:B------:R-:W-:Y:S02]  /*03b0*/  ULEA UR9, UR12, UR7, 0x3 ;  /* 0x000000070c097291 */ /* 0x000fe4000f8e18ff */
[----:B0-----:R-:W0:Y:S01]  /*03c0*/  LDS.128 R12, [UR7] ;  /* 0x00000007ff0c7984 */ /* 0x001e220008000c00 */
[----:B------:R-:W-:Y:S01]  /*03d0*/  ULEA UR16, UR12, UR7, 0x4 ;  /* 0x000000070c107291 */ /* 0x000fe2000f8e20ff */
[----:B------:R-:W-:Y:S01]  /*03e0*/  BSSY.RECONVERGENT B0, `(.L_x_2) ;  /* 0x0000023000007945 */ /* 0x000fe20003800200 */
[----:B------:R-:W-:Y:S01]  /*03f0*/  UMOV UR14, 0xe826d695 ;  /* 0xe826d695000e7882 */ /* 0x000fe20000000000 */
[----:B------:R-:W-:Y:S01]  /*0400*/  UMOV UR15, 0x3e112e0b ;  /* 0x3e112e0b000f7882 */ /* 0x000fe20000000000 */
[----:B------:R-:W-:Y:S02]  /*0410*/  ULOP3.LUT UR5, UR13, 0x7fc, URZ, 0xc0, !UPT ;  /* 0x000007fc0d057892 */ /* 0x000fe4000f8ec0ff */
[----:B------:R-:W1:Y:S04]  /*0420*/  LDS.64 R30, [UR9] ;  /* 0x00000009ff1e7984 */ /* 0x000e680008000a00 */
[----:B------:R-:W2:Y:S01]  /*0430*/  LDS.128 R16, [UR16] ;  /* 0x00000010ff107984 */ /* 0x000ea20008000c00 */
[----:B0----5:R-:W-:Y:S01]  /*0440*/  DADD R44, R10, -R12 ;  /* 0x000000000a2c7229 */ /* 0x021fe2000000080c */
[----:B------:R-:W-:Y:S01]  /*0450*/  IMAD.MOV.U32 R12, RZ, RZ, 0x0 ;  /* 0x00000000ff0c7424 */ /* 0x000fe200078e00ff */
[----:B------:R-:W-:Y:S01]  /*0460*/  MOV R13, 0x3fd80000 ;  /* 0x3fd80000000d7802 */ /* 0x000fe20000000f00 */
[----:B-1----:R-:W-:-:S02]  /*0470*/  DADD R30, R8, -R30 ;  /* 0x00000000081e7229 */ /* 0x002fc4000000081e */
[----:B--2---:R-:W-:-:S06]  /*0480*/  DADD R42, R6, -R16 ;  /* 0x00000000062a7229 */ /* 0x004fcc0000000810 */
[----:B------:R-:W-:-:S08]  /*0490*/  DMUL R2, R30, R30 ;  /* 0x0000001e1e027228 */ /* 0x000fd00000000000 */
[----:B------:R-:W-:-:S08]  /*04a0*/  DFMA R2, R44, R44, R2 ;  /* 0x0000002c2c02722b */ /* 0x000fd00000000002 */
[----:B------:R-:W-:-:S08]  /*04b0*/  DFMA R2, R42, R42, R2 ;  /* 0x0000002a2a02722b */ /* 0x000fd00000000002 */
[----:B------:R-:W-:-:S06]  /*04c0*/  DADD R4, R2, UR14 ;  /* 0x0000000e02047e29 */ /* 0x000fcc0008000000 */
[----:B------:R-:W0:Y:S04]  /*04d0*/  MUFU.RSQ64H R41, R5 ;  /* 0x0000000500297308 */ /* 0x000e280000001c00 */
[----:B------:R-:W-:-:S05]  /*04e0*/  VIADD R40, R5, 0xfcb00000 ;  /* 0xfcb0000005287836 */ /* 0x000fca0000000000 */
[----:B------:R-:W-:Y:S01]  /*04f0*/  ISETP.GE.U32.AND P0, PT, R40, 0x7ca00000, PT ;  /* 0x7ca000002800780c */ /* 0x000fe20003f06070 */
[----:B0-----:R-:W-:-:S08]  /*0500*/  DMUL R2, R40, R40 ;  /* 0x0000002828027228 */ /* 0x001fd00000000000 */
[----:B------:R-:W-:-:S08]  /*0510*/  DFMA R2, R4, -R2, 1 ;  /* 0x3ff000000402742b */ /* 0x000fd00000000802 */
[----:B------:R-:W-:Y:S02]  /*0520*/  DFMA R12, R2, R12, 0.5 ;  /* 0x3fe00000020c742b */ /* 0x000fe4000000000c */
[----:B------:R-:W-:-:S08]  /*0530*/  DMUL R2, R40, R2 ;  /* 0x0000000228027228 */ /* 0x000fd00000000000 */
[----:B------:R-:W-:-:S08]  /*0540*/  DFMA R2, R12, R2, R40 ;  /* 0x000000020c02722b */ /* 0x000fd00000000028 */
[----:B------:R-:W-:Y:S02]  /*0550*/  DMUL R16, R4, R2 ;  /* 0x0000000204107228 */ /* 0x000fe40000000000 */
[----:B------:R-:W-:Y:S02]  /*0560*/  VIADD R27, R3, 0xfff00000 ;  /* 0xfff00000031b7836 */ /* 0x000fe40000000000 */
[----:B------:R-:W-:-:S04]  /*0570*/  IMAD.MOV.U32 R26, RZ, RZ, R2 ;  /* 0x000000ffff1a7224 */ /* 0x000fc800078e0002 */
[----:B------:R-:W-:-:S08]  /*0580*/  DFMA R12, R16, -R16, R4 ;  /* 0x80000010100c722b */ /* 0x000fd00000000004 */
[----:B------:R-:W-:Y:S01]  /*0590*/  DFMA R28, R12, R26, R16 ;  /* 0x0000001a0c1c722b */ /* 0x000fe20000000010 */
[----:B------:R-:W-:Y:S10]  /*05a0*/  @!P0 BRA `(.L_x_3) ;  /* 0x0000000000188947 */ /* 0x000ff40003800000 */
[----:B------:R-:W-:Y:S01]  /*05b0*/  MOV R3, R2 ;  /* 0x0000000200037202 */ /* 0x000fe20000000f00 */
[----:B------:R-:W-:Y:S01]  /*05c0*/  IMAD.MOV.U32 R41, RZ, RZ, R27 ;  /* 0x000000ffff297224 */ /* 0x000fe200078e001b */
[----:B------:R-:W-:-:S07]  /*05d0*/  MOV R2, 0x5f0 ;  /* 0x000005f000027802 */ /* 0x000fce0000000f00 */
[----:B------:R-:W-:Y:S05]  /*05e0*/  CALL.REL.NOINC `($__internal_1_$__cuda_sm20_dsqrt_rn_f64_mediumpath_v1) ;  /* 0x0000001800e87944 */ /* 0x000fea0003c00000 */
[----:B------:R-:W-:Y:S01]  /*05f0*/  IMAD.MOV.U32 R28, RZ, RZ, R4 ;  /* 0x000000ffff1c7224 */ /* 0x000fe200078e0004 */
[----:B------:R-:W-:-:S07]  /*0600*/  MOV R29, R3 ;  /* 0x00000003001d7202 */ /* 0x000fce0000000f00 */
.L_x_3:
[----:B------:R-:W-:Y:S05]  /*0610*/  BSYNC.RECONVERGENT B0 ;  /* 0x0000000000007941 */ /* 0x000fea0003800200 */
.L_x_2:
[----:B------:R-:W0:Y:S01]  /*0620*/  MUFU.RCP64H R3, R29 ;  /* 0x0000001d00037308 */ /* 0x000e220000001800 */
[----:B------:R-:W-:Y:S01]  /*0630*/  VIADD R2, R29, 0x300402 ;  /* 0x003004021d027836 */ /* 0x000fe20000000000 */
[----:B------:R-:W-:Y:S04]  /*0640*/  BSSY.RECONVERGENT B0, `(.L_x_4) ;  /* 0x0000010000007945 */ /* 0x000fe80003800200 */
[----:B------:R-:W-:Y:S01]  /*0650*/  FSETP.GEU.AND P0, PT, |R2|, 5.8789094863358348022e-39, PT ;  /* 0x004004020200780b */ /* 0x000fe20003f0e200 */
[----:B0-----:R-:W-:-:S08]  /*0660*/  DFMA R4, R2, -R28, 1 ;  /* 0x3ff000000204742b */ /* 0x001fd0000000081c */
[----:B------:R-:W-:-:S08]  /*0670*/  DFMA R4, R4, R4, R4 ;  /* 0x000000040404722b */ /* 0x000fd00000000004 */
[----:B------:R-:W-:-:S08]  /*0680*/  DFMA R4, R2, R4, R2 ;  /* 0x000000040204722b */ /* 0x000fd00000000002 */
[----:B------:R-:W-:-:S08]  /*0690*/  DFMA R12, R4, -R28, 1 ;  /* 0x3ff00000040c742b */ /* 0x000fd0000000081c */
[----:B------:R-:W-:Y:S01]  /*06a0*/  DFMA R2, R4, R12, R4 ;  /* 0x0000000c0402722b */ /* 0x000fe20000000004 */
[----:B------:R-:W-:Y:S10]  /*06b0*/  @P0 BRA `(.L_x_5) ;  /* 0x0000000000200947 */ /* 0x000ff40003800000 */
[----:B------:R-:W-:Y:S01]  /*06c0*/  LOP3.LUT R2, R29, 0x7fffffff, RZ, 0xc0, !PT ;  /* 0x7fffffff1d027812 */ /* 0x000fe200078ec0ff */
[----:B------:R-:W-:Y:S01]  /*06d0*/  IMAD.MOV.U32 R5, RZ, RZ, R28 ;  /* 0x000000ffff057224 */ /* 0x000fe200078e001c */
[----:B------:R-:W-:Y:S02]  /*06e0*/  MOV R4, R29 ;  /* 0x0000001d00047202 */ /* 0x000fe40000000f00 */
[----:B------:R-:W-:Y:S01]  /*06f0*/  MOV R3, 0x720 ;  /* 0x0000072000037802 */ /* 0x000fe20000000f00 */
[----:B------:R-:W-:-:S07]  /*0700*/  VIADD R2, R2, 0xfff00000 ;  /* 0xfff0000002027836 */ /* 0x000fce0000000000 */
[----:B------:R-:W-:Y:S05]  /*0710*/  CALL.REL.NOINC `($__internal_0_$__cuda_sm20_dblrcp_rn_slowpath_v3) ;  /* 0x0000001400e87944 */ /* 0x000fea0003c00000 */
[----:B------:R-:W-:Y:S01]  /*0720*/  IMAD.MOV.U32 R3, RZ, RZ, R2 ;  /* 0x000000ffff037224 */ /* 0x000fe200078e0002 */
[----:B------:R-:W-:-:S07]  /*0730*/  MOV R2, R4 ;  /* 0x0000000400027202 */ /* 0x000fce0000000f00 */
.L_x_5:
[----:B------:R-:W-:Y:S05]  /*0740*/  BSYNC.RECONVERGENT B0 ;  /* 0x0000000000007941 */ /* 0x000fea0003800200 */
.L_x_4:
[----:B------:R-:W0:Y:S01]  /*0750*/  LDS.64 R26, [UR9+0x8] ;  /* 0x00000809ff1a7984 */ /* 0x000e220008000a00 */
[----:B------:R-:W-:Y:S01]  /*0760*/  DADD R28, R10, -R14 ;  /* 0x000000000a1c7229 */ /* 0x000fe2000000080e */
[----:B------:R-:W-:Y:S01]  /*0770*/  UMOV UR14, 0xe826d695 ;  /* 0xe826d695000e7882 */ /* 0x000fe20000000000 */
[----:B------:R-:W-:Y:S01]  /*0780*/  DADD R36, R6, -R18 ;  /* 0x0000000006247229 */ /* 0x000fe20000000812 */
[----:B------:R-:W-:Y:S01]  /*0790*/  UMOV UR15, 0x3e112e0b ;  /* 0x3e112e0b000f7882 */ /* 0x000fe20000000000 */
[----:B------:R-:W-:Y:S01]  /*07a0*/  IMAD.MOV.U32 R16, RZ, RZ, 0x0 ;  /* 0x00000000ff107424 */ /* 0x000fe200078e00ff */
[----:B------:R-:W-:Y:S01]  /*07b0*/  MOV R17, 0x3fd80000 ;  /* 0x3fd8000000117802 */ /* 0x000fe20000000f00 */
[-C--:B------:R-:W-:Y:S01]  /*07c0*/  DFMA R42, R42, R2.reuse, R32 ;  /* 0x000000022a2a722b */ /* 0x080fe20000000020 */
[----:B------:R-:W-:Y:S01]  /*07d0*/  BSSY.RECONVERGENT B0, `(.L_x_6) ;  /* 0x000001e000007945 */ /* 0x000fe20003800200 */
[-C--:B------:R-:W-:Y:S02]  /*07e0*/  DFMA R38, R44, R2.reuse, R38 ;  /* 0x000000022c26722b */ /* 0x080fe40000000026 */
[----:B------:R-:W-:-:S02]  /*07f0*/  DFMA R30, R30, R2, R34 ;  /* 0x000000021e1e722b */ /* 0x000fc40000000022 */
[----:B0-----:R-:W-:-:S08]  /*0800*/  DADD R26, R8, -R26 ;  /* 0x00000000081a7229 */ /* 0x001fd0000000081a */
        /* <DEDUP_REMOVED lines=20> */
[----:B------:R-:W-:Y:S01]  /*0950*/  MOV R41, R19 ;  /* 0x0000001300297202 */ /* 0x000fe20000000f00 */
[----:B------:R-:W-:Y:S01]  /*0960*/  IMAD.MOV.U32 R17, RZ, RZ, R15 ;  /* 0x000000ffff117224 */ /* 0x000fe200078e000f */
[----:B------:R-:W-:-:S07]  /*0970*/  MOV R2, 0x990 ;  /* 0x0000099000027802 */ /* 0x000fce0000000f00 */
[----:B------:R-:W-:Y:S05]  /*0980*/  CALL.REL.NOINC `($__internal_1_$__cuda_sm20_dsqrt_rn_f64_mediumpath_v1) ;  /* 0x0000001800007944 */ /* 0x000fea0003c00000 */
[----:B------:R-:W-:Y:S02]  /*0990*/  IMAD.MOV.U32 R32, RZ, RZ, R4 ;  /* 0x000000ffff207224 */ /* 0x000fe400078e0004 */
[----:B------:R-:W-:-:S07]  /*09a0*/  IMAD.MOV.U32 R33, RZ, RZ, R3 ;  /* 0x000000ffff217224 */ /* 0x000fce00078e0003 */
.L_x_7:
[----:B------:R-:W-:Y:S05]  /*09b0*/  BSYNC.RECONVERGENT B0 ;  /* 0x0000000000007941 */ /* 0x000fea0003800200 */
.L_x_6:
[----:B------:R-:W0:Y:S01]  /*09c0*/  MUFU.RCP64H R3, R33 ;  /* 0x0000002100037308 */ /* 0x000e220000001800 */
[----:B------:R-:W-:Y:S01]  /*09d0*/  IADD3 R2, PT, PT, R33, 0x300402, RZ ;  /* 0x0030040221027810 */ /* 0x000fe20007ffe0ff */
[----:B------:R-:W-:Y:S03]  /*09e0*/  BSSY.RECONVERGENT B0, `(.L_x_8) ;  /* 0x0000010000007945 */ /* 0x000fe60003800200 */
[----:B------:R-:W-:Y:S02]  /*09f0*/  FSETP.GEU.AND P0, PT, |R2|, 5.8789094863358348022e-39, PT ;  /* 0x004004020200780b */ /* 0x000fe40003f0e200 */
        /* <DEDUP_REMOVED lines=8> */
[----:B------:R-:W-:Y:S01]  /*0a80*/  MOV R3, 0xac0 ;  /* 0x00000ac000037802 */ /* 0x000fe20000000f00 */
[----:B------:R-:W-:Y:S01]  /*0a90*/  IMAD.MOV.U32 R4, RZ, RZ, R33 ;  /* 0x000000ffff047224 */ /* 0x000fe200078e0021 */
[----:B------:R-:W-:-:S07]  /*0aa0*/  IADD3 R2, PT, PT, R2, -0x100000, RZ ;  /* 0xfff0000002027810 */ /* 0x000fce0007ffe0ff */
[----:B------:R-:W-:Y:S05]  /*0ab0*/  CALL.REL.NOINC `($__internal_0_$__cuda_sm20_dblrcp_rn_slowpath_v3) ;  /* 0x0000001400007944 */ /* 0x000fea0003c00000 */
[----:B------:R-:W-:Y:S02]  /*0ac0*/  IMAD.MOV.U32 R3, RZ, RZ, R2 ;  /* 0x000000ffff037224 */ /* 0x000fe400078e0002 */
[----:B------:R-:W-:-:S07]  /*0ad0*/  IMAD.MOV.U32 R2, RZ, RZ, R4 ;  /* 0x000000ffff027224 */ /* 0x000fce00078e0004 */
.L_x_9:
[----:B------:R-:W-:Y:S05]  /*0ae0*/  BSYNC.RECONVERGENT B0 ;  /* 0x0000000000007941 */ /* 0x000fea0003800200 */
.L_x_8:
[----:B------:R-:W0:Y:S01]  /*0af0*/  LDS.64 R32, [UR9+0x10] ;  /* 0x00001009ff207984 */ /* 0x000e220008000a00 */
[----:B------:R-:W-:Y:S01]  /*0b00*/  UMOV UR14, 0xe826d695 ;  /* 0xe826d695000e7882 */ /* 0x000fe20000000000 */
[----:B------:R-:W-:Y:S01]  /*0b10*/  UMOV UR15, 0x3e112e0b ;  /* 0x3e112e0b000f7882 */ /* 0x000fe20000000000 */
[-C--:B------:R-:W-:Y:S01]  /*0b20*/  DFMA R38, R28, R2.reuse, R38 ;  /* 0x000000021c26722b */ /* 0x080fe20000000026 */
[----:B------:R-:W1:Y:S01]  /*0b30*/  LDS.128 R12, [UR7+0x10] ;  /* 0x00001007ff0c7984 */ /* 0x000e620008000c00 */
[----:B------:R-:W-:Y:S01]  /*0b40*/  IMAD.MOV.U32 R28, RZ, RZ, 0x0 ;  /* 0x00000000ff1c7424 */ /* 0x000fe200078e00ff */
[-C--:B------:R-:W-:Y:S01]  /*0b50*/  DFMA R30, R26, R2.reuse, R30 ;  /* 0x000000021a1e722b */ /* 0x080fe2000000001e */
[----:B------:R-:W-:Y:S01]  /*0b60*/  IMAD.MOV.U32 R29, RZ, RZ, 0x3fd80000 ;  /* 0x3fd80000ff1d7424 */ /* 0x000fe200078e00ff */
[----:B------:R-:W2:Y:S01]  /*0b70*/  LDS.128 R16, [UR16+0x10] ;  /* 0x00001010ff107984 */ /* 0x000ea20008000c00 */
[----:B------:R-:W-:Y:S01]  /*0b80*/  DFMA R42, R36, R2, R42 ;  /* 0x00000002242a722b */ /* 0x000fe2000000002a */
[----:B------:R-:W-:Y:S01]  /*0b90*/  BSSY.RECONVERGENT B0, `(.L_x_10) ;  /* 0x000001c000007945 */ /* 0x000fe20003800200 */
[----:B0-----:R-:W-:-:S02]  /*0ba0*/  DADD R32, R8, -R32 ;  /* 0x0000000008207229 */ /* 0x001fc40000000820 */
[----:B-1----:R-:W-:-:S06]  /*0bb0*/  DADD R34, R10, -R12 ;  /* 0x000000000a227229 */ /* 0x002fcc000000080c */
[----:B------:R-:W-:Y:S02]  /*0bc0*/  DMUL R4, R32, R32 ;  /* 0x0000002020047228 */ /* 0x000fe40000000000 */
[----:B--2---:R-:W-:-:S06]  /*0bd0*/  DADD R44, R6, -R16 ;  /* 0x00000000062c7229 */ /* 0x004fcc0000000810 */
[----:B------:R-:W-:-:S08]  /*0be0*/  DFMA R4, R34, R34, R4 ;  /* 0x000000222204722b */ /* 0x000fd00000000004 */
[----:B------:R-:W-:-:S08]  /*0bf0*/  DFMA R4, R44, R44, R4 ;  /* 0x0000002c2c04722b */ /* 0x000fd00000000004 */
[----:B------:R-:W-:-:S06]  /*0c00*/  DADD R4, R4, UR14 ;  /* 0x0000000e04047e29 */ /* 0x000fcc0008000000 */
[----:B------:R-:W0:Y:S04]  /*0c10*/  MUFU.RSQ64H R41, R5 ;  /* 0x0000000500297308 */ /* 0x000e280000001c00 */
[----:B------:R-:W-:-:S04]  /*0c20*/  IADD3 R40, PT, PT, R5, -0x3500000, RZ ;  /* 0xfcb0000005287810 */ /* 0x000fc80007ffe0ff */
[----:B------:R-:W-:Y:S02]  /*0c30*/  ISETP.GE.U32.AND P0, PT, R40, 0x7ca00000, PT ;  /* 0x7ca000002800780c */ /* 0x000fe40003f06070 */
[----:B0-----:R-:W-:-:S08]  /*0c40*/  DMUL R12, R40, R40 ;  /* 0x00000028280c7228 */ /* 0x001fd00000000000 */
[----:B------:R-:W-:-:S08]  /*0c50*/  DFMA R12, R4, -R12, 1 ;  /* 0x3ff00000040c742b */ /* 0x000fd0000000080c */
[----:B------:R-:W-:Y:S02]  /*0c60*/  DFMA R28, R12, R28, 0.5 ;  /* 0x3fe000000c1c742b */ /* 0x000fe4000000001c */
[----:B------:R-:W-:-:S08]  /*0c70*/  DMUL R12, R40, R12 ;  /* 0x0000000c280c7228 */ /* 0x000fd00000000000 */
[----:B------:R-:W-:-:S08]  /*0c80*/  DFMA R28, R28, R12, R40 ;  /* 0x0000000c1c1c722b */ /* 0x000fd00000000028 */
[----:B------:R-:W-:Y:S02]  /*0c90*/  DMUL R16, R4, R28 ;  /* 0x0000001c04107228 */ /* 0x000fe40000000000 */
[----:B------:R-:W-:Y:S01]  /*0ca0*/  IADD3 R27, PT, PT, R29, -0x100000, RZ ;  /* 0xfff000001d1b7810 */ /* 0x000fe20007ffe0ff */
[----:B------:R-:W-:-:S05]  /*0cb0*/  IMAD.MOV.U32 R26, RZ, RZ, R28 ;  /* 0x000000ffff1a7224 */ /* 0x000fca00078e001c */
[----:B------:R-:W-:-:S08]  /*0cc0*/  DFMA R12, R16, -R16, R4 ;  /* 0x80000010100c722b */ /* 0x000fd00000000004 */
[----:B------:R-:W-:Y:S01]  /*0cd0*/  DFMA R36, R12, R26, R16 ;  /* 0x0000001a0c24722b */ /* 0x000fe20000000010 */
[----:B------:R-:W-:Y:S10]  /*0ce0*/  @!P0 BRA `(.L_x_11) ;  /* 0x0000000000188947 */ /* 0x000ff40003800000 */
[----:B------:R-:W-:Y:S01]  /*0cf0*/  IMAD.MOV.U32 R3, RZ, RZ, R28 ;  /* 0x000000ffff037224 */ /* 0x000fe200078e001c */
[----:B------:R-:W-:Y:S02]  /*0d00*/  MOV R41, R27 ;  /* 0x0000001b00297202 */ /* 0x000fe40000000f00 */
[----:B------:R-:W-:-:S07]  /*0d10*/  MOV R2, 0xd30 ;  /* 0x00000d3000027802 */ /* 0x000fce0000000f00 */
[----:B------:R-:W-:Y:S05]  /*0d20*/  CALL.REL.NOINC `($__internal_1_$__cuda_sm20_dsqrt_rn_f64_mediumpath_v1) ;  /* 0x0000001400187944 */ /* 0x000fea0003c00000 */
[----:B------:R-:W-:Y:S02]  /*0d30*/  IMAD.MOV.U32 R36, RZ, RZ, R4 ;  /* 0x000000ffff247224 */ /* 0x000fe400078e0004 */
[----:B------:R-:W-:-:S07]  /*0d40*/  IMAD.MOV.U32 R37, RZ, RZ, R3 ;  /* 0x000000ffff257224 */ /* 0x000fce00078e0003 */
.L_x_11:
[----:B------:R-:W-:Y:S05]  /*0d50*/  BSYNC.RECONVERGENT B0 ;  /* 0x0000000000007941 */ /* 0x000fea0003800200 */
.L_x_10:
        /* <DEDUP_REMOVED lines=18> */
.L_x_13:
[----:B------:R-:W-:Y:S05]  /*0e80*/  BSYNC.RECONVERGENT B0 ;  /* 0x0000000000007941 */ /* 0x000fea0003800200 */
.L_x_12:
[----:B------:R-:W0:Y:S01]  /*0e90*/  LDS.64 R26, [UR9+0x18] ;  /* 0x00001809ff1a7984 */ /* 0x000e220008000a00 */
[----:B------:R-:W-:Y:S01]  /*0ea0*/  DADD R14, R10, -R14 ;  /* 0x000000000a0e7229 */ /* 0x000fe2000000080e */
[----:B------:R-:W-:Y:S01]  /*0eb0*/  UMOV UR14, 0xe826d695 ;  /* 0xe826d695000e7882 */ /* 0x000fe20000000000 */
[----:B------:R-:W-:Y:S01]  /*0ec0*/  DADD R18, R6, -R18 ;  /* 0x0000000006127229 */ /* 0x000fe20000000812 */
[----:B------:R-:W-:Y:S01]  /*0ed0*/  UMOV UR15, 0x3e112e0b ;  /* 0x3e112e0b000f7882 */ /* 0x000fe20000000000 */
[----:B------:R-:W-:Y:S01]  /*0ee0*/  IMAD.MOV.U32 R36, RZ, RZ, 0x0 ;  /* 0x00000000ff247424 */ /* 0x000fe200078e00ff */
[-C--:B------:R-:W-:Y:S01]  /*0ef0*/  DFMA R38, R34, R2.reuse, R38 ;  /* 0x000000022226722b */ /* 0x080fe20000000026 */
[----:B------:R-:W-:Y:S01]  /*0f00*/  IMAD.MOV.U32 R37, RZ, RZ, 0x3fd80000 ;  /* 0x3fd80000ff257424 */ /* 0x000fe200078e00ff */
[-C--:B------:R-:W-:Y:S01]  /*0f10*/  DFMA R30, R32, R2.reuse, R30 ;  /* 0x00000002201e722b */ /* 0x080fe2000000001e */
[----:B------:R-:W-:Y:S01]  /*0f20*/  BSSY.RECONVERGENT B0, `(.L_x_14) ;  /* 0x000001a000007945 */ /* 0x000fe20003800200 */
[----:B------:R-:W-:-:S02]  /*0f30*/  DFMA R42, R44, R2, R42 ;  /* 0x000000022c2a722b */ /* 0x000fc4000000002a */
[----:B0-----:R-:W-:-:S08]  /*0f40*/  DADD R26, R8, -R26 ;  /* 0x00000000081a7229 */ /* 0x001fd0000000081a */
[----:B------:R-:W-:-:S08]  /*0f50*/  DMUL R4, R26, R26 ;  /* 0x0000001a1a047228 */ /* 0x000fd00000000000 */
        /* <DEDUP_REMOVED lines=21> */
[----:B------:R-:W-:-:S07]  /*10b0*/  IMAD.MOV.U32 R2, RZ, RZ, R4 ;  /* 0x000000ffff027224 */ /* 0x000fce00078e0004 */
.L_x_15:
[----:B------:R-:W-:Y:S05]  /*10c0*/  BSYNC.RECONVERGENT B0 ;  /* 0x0000000000007941 */ /* 0x000fea0003800200 */
.L_x_14:
        /* <DEDUP_REMOVED lines=16> */
[----:B------:R-:W-:-:S07]  /*11d0*/  MOV R5, R2 ;  /* 0x0000000200057202 */ /* 0x000fce0000000f00 */
.L_x_17:
[----:B------:R-:W-:Y:S05]  /*11e0*/  BSYNC.RECONVERGENT B0 ;  /* 0x0000000000007941 */ /* 0x000fea0003800200 */
.L_x_16:
[----:B------:R-:W-:Y:S01]  /*11f0*/  UIADD3 UR8, UPT, UPT, UR8, 0x4, URZ ;  /* 0x0000000408087890 */ /* 0x000fe2000fffe0ff */
[-C--:B------:R-:W-:Y:S01]  /*1200*/  DFMA R38, R14, R4.reuse, R38 ;  /* 0x000000040e26722b */ /* 0x080fe20000000026 */
[----:B------:R-:W-:Y:S01]  /*1210*/  UIADD3 UR7, UPT, UPT, UR7, 0x20, URZ ;  /* 0x0000002007077890 */ /* 0x000fe2000fffe0ff */
[-C--:B------:R-:W-:Y:S01]  /*1220*/  DFMA R34, R26, R4.reuse, R30 ;  /* 0x000000041a22722b */ /* 0x080fe2000000001e */
[----:B------:R-:W-:Y:S01]  /*1230*/  UISETP.NE.AND UP1, UPT, UR8, URZ, UPT ;  /* 0x000000ff0800728c */ /* 0x000fe2000bf25270 */
[----:B------:R-:W-:-:S08]  /*1240*/  DFMA R32, R18, R4, R42 ;  /* 0x000000041220722b */ /* 0x000fd0000000002a */
[----:B------:R-:W-:Y:S05]  /*1250*/  BRA.U UP1, `(.L_x_18) ;  /* 0xfffffff101547547 */ /* 0x000fea000b83ffff */
.L_x_1:
[----:B------:R-:W-:-:S09]  /*1260*/  ULOP3.LUT UP1, UR7, UR13, 0x3, URZ, 0xc0, !UPT ;  /* 0x000000030d077892 */ /* 0x000fd2000f82c0ff */
[----:B------:R-:W-:Y:S05]  /*1270*/  BRA.U !UP1, `(.L_x_19) ;  /* 0x0000000909f87547 */ /* 0x000fea000b800000 */
[----:B------:R-:W-:-:S09]  /*1280*/  UISETP.NE.AND UP1, UPT, UR7, 0x1, UPT ;  /* 0x000000010700788c */ /* 0x000fd2000bf25270 */
[----:B------:R-:W-:Y:S05]  /*1290*/  BRA.U !UP1, `(.L_x_20) ;  /* 0x0000000509e87547 */ /* 0x000fea000b800000 */
[----:B------:R-:W1:Y:S01]  /*12a0*/  S2UR UR8, SR_CgaCtaId ;  /* 0x00000000000879c3 */ /* 0x000e620000008800 */
[----:B------:R-:W-:Y:S01]  /*12b0*/  ULEA UR9, UR5, UR6, 0x3 ;  /* 0x0000000605097291 */ /* 0x000fe2000f8e18ff */
[----:B------:R-:W-:Y:S01]  /*12c0*/  IMAD.MOV.U32 R14, RZ, RZ, 0x0 ;  /* 0x00000000ff0e7424 */ /* 0x000fe200078e00ff */
[----:B------:R-:W-:Y:S01]  /*12d0*/  UMOV UR7, 0x400 ;  /* 0x0000040000077882 */ /* 0x000fe20000000000 */
[----:B------:R-:W-:Y:S01]  /*12e0*/  UMOV UR14, 0xe826d695 ;  /* 0xe826d695000e7882 */ /* 0x000fe20000000000 */
[----:B------:R-:W-:Y:S01]  /*12f0*/  UMOV UR15, 0x3e112e0b ;  /* 0x3e112e0b000f7882 */ /* 0x000fe20000000000 */
[----:B0-----:R-:W-:Y:S01]  /*1300*/  MOV R15, 0x3fd80000 ;  /* 0x3fd80000000f7802 */ /* 0x001fe20000000f00 */
[----:B------:R-:W-:Y:S03]  /*1310*/  BSSY.RECONVERGENT B0, `(.L_x_21) ;  /* 0x0000022000007945 */ /* 0x000fe60003800200 */
[----:B------:R-:W0:Y:S01]  /*1320*/  LDS.64 R30, [UR9] ;  /* 0x00000009ff1e7984 */ /* 0x000e220008000a00 */
[----:B-1----:R-:W-:-:S04]  /*1330*/  ULEA UR7, UR8, UR7, 0x18 ;  /* 0x0000000708077291 */ /* 0x002fc8000f8ec0ff */
[----:B------:R-:W-:-:S04]  /*1340*/  ULEA UR7, UR5, UR7, 0x3 ;  /* 0x0000000705077291 */ /* 0x000fc8000f8e18ff */
[----:B------:R-:W-:-:S05]  /*1350*/  ULEA UR8, UR12, UR7, 0x4 ;  /* 0x000000070c087291 */ /* 0x000fca000f8e20ff */
[----:B------:R-:W1:Y:S04]  /*1360*/  LDS.64 R36, [UR7] ;  /* 0x00000007ff247984 */ /* 0x000e680008000a00 */
[----:B------:R-:W2:Y:S01]  /*1370*/  LDS.64 R28, [UR8] ;  /* 0x00000008ff1c7984 */ /* 0x000ea20008000a00 */
[----:B0----5:R-:W-:-:S08]  /*1380*/  DADD R30, R8, -R30 ;  /* 0x00000000081e7229 */ /* 0x021fd0000000081e */
[----:B------:R-:W-:Y:S02]  /*1390*/  DMUL R2, R30, R30 ;  /* 0x0000001e1e027228 */ /* 0x000fe40000000000 */
[----:B-1----:R-:W-:Y:S02]  /*13a0*/  DADD R36, R10, -R36 ;  /* 0x000000000a247229 */ /* 0x002fe40000000824 */
[----:B--2---:R-:W-:-:S06]  /*13b0*/  DADD R28, R6, -R28 ;  /* 0x00000000061c7229 */ /* 0x004fcc000000081c */
        /* <DEDUP_REMOVED lines=17> */
[----:B------:R-:W-:Y:S01]  /*14d0*/  IMAD.MOV.U32 R40, RZ, RZ, R2 ;  /* 0x000000ffff287224 */ /* 0x000fe200078e0002 */
[----:B------:R-:W-:Y:S02]  /*14e0*/  MOV R3, R18 ;  /* 0x0000001200037202 */ /* 0x000fe40000000f00 */
[----:B------:R-:W-:-:S07]  /*14f0*/  MOV R2, 0x1510 ;  /* 0x0000151000027802 */ /* 0x000fce0000000f00 */
[----:B------:R-:W-:Y:S05]  /*1500*/  CALL.REL.NOINC `($__internal_1_$__cuda_sm20_dsqrt_rn_f64_mediumpath_v1) ;  /* 0x0000000c00207944 */ /* 0x000fea0003c00000 */
[----:B------:R-:W-:Y:S01]  /*1510*/  IMAD.MOV.U32 R14, RZ, RZ, R4 ;  /* 0x000000ffff0e7224 */ /* 0x000fe200078e0004 */
[----:B------:R-:W-:-:S07]  /*1520*/  MOV R15, R3 ;  /* 0x00000003000f7202 */ /* 0x000fce0000000f00 */
.L_x_22:
[----:B------:R-:W-:Y:S05]  /*1530*/  BSYNC.RECONVERGENT B0 ;  /* 0x0000000000007941 */ /* 0x000fea0003800200 */
.L_x_21:
        /* <DEDUP_REMOVED lines=18> */
.L_x_24:
[----:B------:R-:W-:Y:S05]  /*1660*/  BSYNC.RECONVERGENT B0 ;  /* 0x0000000000007941 */ /* 0x000fea0003800200 */
.L_x_23:
[----:B------:R-:W0:Y:S01]  /*1670*/  LDS.64 R18, [UR9+0x8] ;  /* 0x00000809ff127984 */ /* 0x000e220008000a00 */
[----:B------:R-:W-:Y:S01]  /*1680*/  UMOV UR9, 0x3e112e0b ;  /* 0x3e112e0b00097882 */ /* 0x000fe20000000000 */
[----:B------:R-:W-:Y:S01]  /*1690*/  IMAD.MOV.U32 R12, RZ, RZ, 0x0 ;  /* 0x00000000ff0c7424 */ /* 0x000fe200078e00ff */
[----:B------:R-:W-:Y:S01]  /*16a0*/  MOV R13, 0x3fd80000 ;  /* 0x3fd80000000d7802 */ /* 0x000fe20000000f00 */
[----:B------:R-:W1:Y:S01]  /*16b0*/  LDS.64 R26, [UR7+0x8] ;  /* 0x00000807ff1a7984 */ /* 0x000e620008000a00 */
[-C--:B------:R-:W-:Y:S01]  /*16c0*/  DFMA R34, R30, R42.reuse, R34 ;  /* 0x0000002a1e22722b */ /* 0x080fe20000000022 */
[----:B------:R-:W-:Y:S01]  /*16d0*/  BSSY.RECONVERGENT B0, `(.L_x_25) ;  /* 0x0000020000007945 */ /* 0x000fe20003800200 */
[-C--:B------:R-:W-:Y:S01]  /*16e0*/  DFMA R32, R28, R42.reuse, R32 ;  /* 0x0000002a1c20722b */ /* 0x080fe20000000020 */
[----:B------:R-:W2:Y:S01]  /*16f0*/  LDS.64 R14, [UR8+0x8] ;  /* 0x00000808ff0e7984 */ /* 0x000ea20008000a00 */
[----:B------:R-:W-:Y:S01]  /*1700*/  UMOV UR8, 0xe826d695 ;  /* 0xe826d69500087882 */ /* 0x000fe20000000000 */
[----:B------:R-:W-:-:S02]  /*1710*/  DFMA R38, R36, R42, R38 ;  /* 0x0000002a2426722b */ /* 0x000fc40000000026 */
[----:B0-----:R-:W-:Y:S02]  /*1720*/  DADD R18, R8, -R18 ;  /* 0x0000000008127229 */ /* 0x001fe40000000812 */
[----:B-1----:R-:W-:-:S06]  /*1730*/  DADD R26, R10, -R26 ;  /* 0x000000000a1a7229 */ /* 0x002fcc000000081a */
[----:B------:R-:W-:Y:S02]  /*1740*/  DMUL R2, R18, R18 ;  /* 0x0000001212027228 */ /* 0x000fe40000000000 */
        /* <DEDUP_REMOVED lines=24> */
.L_x_26:
[----:B------:R-:W-:Y:S05]  /*18d0*/  BSYNC.RECONVERGENT B0 ;  /* 0x0000000000007941 */ /* 0x000fea0003800200 */
.L_x_25:
        /* <DEDUP_REMOVED lines=16> */
[----:B------:R-:W-:-:S07]  /*19e0*/  IMAD.MOV.U32 R5, RZ, RZ, R2 ;  /* 0x000000ffff057224 */ /* 0x000fce00078e0002 */
.L_x_28:
[----:B------:R-:W-:Y:S05]  /*19f0*/  BSYNC.RECONVERGENT B0 ;  /* 0x0000000000007941 */ /* 0x000fea0003800200 */
.L_x_27:
[-C--:B------:R-:W-:Y:S01]  /*1a00*/  DFMA R38, R26, R4.reuse, R38 ;  /* 0x000000041a26722b */ /* 0x080fe20000000026 */
[----:B------:R-:W-:Y:S01]  /*1a10*/  UIADD3 UR5, UPT, UPT, UR5, 0x2, URZ ;  /* 0x0000000205057890 */ /* 0x000fe2000fffe0ff */
[-C--:B------:R-:W-:Y:S02]  /*1a20*/  DFMA R34, R18, R4.reuse, R34 ;  /* 0x000000041222722b */ /* 0x080fe40000000022 */
[----:B------:R-:W-:-:S11]  /*1a30*/  DFMA R32, R14, R4, R32 ;  /* 0x000000040e20722b */ /* 0x000fd60000000020 */
.L_x_20:
[----:B------:R-:W-:-:S04]  /*1a40*/  ULOP3.LUT UR7, UR13, 0x1, URZ, 0xc0, !UPT ;  /* 0x000000010d077892 */ /* 0x000fc8000f8ec0ff */
[----:B------:R-:W-:-:S09]  /*1a50*/  UISETP.NE.U32.AND UP1, UPT, UR7, 0x1, UPT ;  /* 0x000000010700788c */ /* 0x000fd2000bf25070 */
[----:B------:R-:W-:Y:S05]  /*1a60*/  BRA.U UP1, `(.L_x_19) ;  /* 0x0000000101fc7547 */ /* 0x000fea000b800000 */
[----:B------:R-:W1:Y:S01]  /*1a70*/  S2UR UR8, SR_CgaCtaId ;  /* 0x00000000000879c3 */ /* 0x000e620000008800 */
[----:B------:R-:W-:Y:S01]  /*1a80*/  ULEA UR9, UR5, UR6, 0x3 ;  /* 0x0000000605097291 */ /* 0x000fe2000f8e18ff */
[----:B------:R-:W-:Y:S01]  /*1a90*/  IMAD.MOV.U32 R16, RZ, RZ, 0x0 ;  /* 0x00000000ff107424 */ /* 0x000fe200078e00ff */
[----:B------:R-:W-:Y:S01]  /*1aa0*/  UMOV UR7, 0x400 ;  /* 0x0000040000077882 */ /* 0x000fe20000000000 */
[----:B0-----:R-:W-:Y:S01]  /*1ab0*/  IMAD.MOV.U32 R17, RZ, RZ, 0x3fd80000 ;  /* 0x3fd80000ff117424 */ /* 0x001fe200078e00ff */
[----:B------:R-:W-:Y:S05]  /*1ac0*/  BSSY.RECONVERGENT B0, `(.L_x_29) ;  /* 0x0000024000007945 */ /* 0x000fea0003800200 */
[----:B------:R-:W0:Y:S01]  /*1ad0*/  LDS.64 R18, [UR9] ;  /* 0x00000009ff127984 */ /* 0x000e220008000a00 */
[----:B------:R-:W-:Y:S01]  /*1ae0*/  UMOV UR9, 0x3e112e0b ;  /* 0x3e112e0b00097882 */ /* 0x000fe20000000000 */
[----:B-1----:R-:W-:-:S03]  /*1af0*/  ULEA UR7, UR8, UR7, 0x18 ;  /* 0x0000000708077291 */ /* 0x002fc6000f8ec0ff */
[----:B------:R-:W-:Y:S01]  /*1b00*/  UMOV UR8, 0xe826d695 ;  /* 0xe826d69500087882 */ /* 0x000fe20000000000 */
        /* <DEDUP_REMOVED lines=25> */
[----:B------:R-:W-:Y:S01]  /*1ca0*/  MOV R40, R2 ;  /* 0x0000000200287202 */ /* 0x000fe20000000f00 */
[----:B------:R-:W-:Y:S01]  /*1cb0*/  IMAD.MOV.U32 R3, RZ, RZ, R30 ;  /* 0x000000ffff037224 */ /* 0x000fe200078e001e */
[----:B------:R-:W-:-:S07]  /*1cc0*/  MOV R2, 0x1ce0 ;  /* 0x00001ce000027802 */ /* 0x000fce0000000f00 */
[----:B------:R-:W-:Y:S05]  /*1cd0*/  CALL.REL.NOINC `($__internal_1_$__cuda_sm20_dsqrt_rn_f64_mediumpath_v1) ;  /* 0x00000004002c7944 */ /* 0x000fea0003c00000 */
[----:B------:R-:W-:Y:S02]  /*1ce0*/  IMAD.MOV.U32 R28, RZ, RZ, R4 ;  /* 0x000000ffff1c7224 */ /* 0x000fe400078e0004 */
[----:B------:R-:W-:-:S07]  /*1cf0*/  IMAD.MOV.U32 R29, RZ, RZ, R3 ;  /* 0x000000ffff1d7224 */ /* 0x000fce00078e0003 */
.L_x_30:
[----:B------:R-:W-:Y:S05]  /*1d00*/  BSYNC.RECONVERGENT B0 ;  /* 0x0000000000007941 */ /* 0x000fea0003800200 */
.L_x_29:
        /* <DEDUP_REMOVED lines=17> */
.L_x_32:
[----:B------:R-:W-:Y:S05]  /*1e20*/  BSYNC.RECONVERGENT B0 ;  /* 0x0000000000007941 */ /* 0x000fea0003800200 */
.L_x_31:
[-C--:B------:R-:W-:Y:S02]  /*1e30*/  DFMA R38, R26, R4.reuse, R38 ;  /* 0x000000041a26722b */ /* 0x080fe40000000026 */
[-C--:B------:R-:W-:Y:S02]  /*1e40*/  DFMA R34, R18, R4.reuse, R34 ;  /* 0x000000041222722b */ /* 0x080fe40000000022 */
[----:B------:R-:W-:-:S11]  /*1e50*/  DFMA R32, R14, R4, R32 ;  /* 0x000000040e20722b */ /* 0x000fd60000000020 */
.L_x_19:
[----:B------:R-:W-:Y:S06]  /*1e60*/  BAR.SYNC.DEFER_BLOCKING 0x0 ;  /* 0x0000000000007b1d */ /* 0x000fec0000010000 */
[----:B------:R-:W-:Y:S05]  /*1e70*/  BRA.U UP0, `(.L_x_33) ;  /* 0xffffffe100d87547 */ /* 0x000fea000b83ffff */
[----:B-----5:R-:W-:Y:S04]  /*1e80*/  STG.E.64 desc[UR10][R24.64], R38 ;  /* 0x0000002618007986 */ /* 0x020fe8000c101b0a */
[----:B------:R-:W-:Y:S04]  /*1e90*/  STG.E.64 desc[UR10][R22.64], R34 ;  /* 0x0000002216007986 */ /* 0x000fe8000c101b0a */
[----:B------:R-:W-:Y:S01]  /*1ea0*/  STG.E.64 desc[UR10][R20.64], R32 ;  /* 0x0000002014007986 */ /* 0x000fe2000c101b0a */
[----:B------:R-:W-:Y:S05]  /*1eb0*/  EXIT ;  /* 0x000000000000794d */ /* 0x000fea0003800000 */
        .weak           $__internal_0_$__cuda_sm20_dblrcp_rn_slowpath_v3
        .type           $__internal_0_$__cuda_sm20_dblrcp_rn_slowpath_v3,@function
        .size           $__internal_0_$__cuda_sm20_dblrcp_rn_slowpath_v3,($__internal_1_$__cuda_sm20_dsqrt_rn_f64_mediumpath_v1 - $__internal_0_$__cuda_sm20_dblrcp_rn_slowpath_v3)
$__internal_0_$__cuda_sm20_dblrcp_rn_slowpath_v3:
[----:B------:R-:W-:Y:S01]  /*1ec0*/  IMAD.MOV.U32 R12, RZ, RZ, R5 ;  /* 0x000000ffff0c7224 */ /* 0x000fe200078e0005 */
[----:B------:R-:W-:Y:S01]  /*1ed0*/  MOV R13, R4 ;  /* 0x00000004000d7202 */ /* 0x000fe20000000f00 */
[----:B------:R-:W-:Y:S05]  /*1ee0*/  BSSY.RECONVERGENT B1, `(.L_x_34) ;  /* 0x0000025000017945 */ /* 0x000fea0003800200 */
[----:B------:R-:W-:-:S14]  /*1ef0*/  DSETP.GTU.AND P0, PT, |R12|, +INF , PT ;  /* 0x7ff000000c00742a */ /* 0x000fdc0003f0c200 */
[----:B------:R-:W-:Y:S05]  /*1f00*/  @P0 BRA `(.L_x_35) ;  /* 0x0000000000800947 */ /* 0x000fea0003800000 */
[----:B------:R-:W-:-:S05]  /*1f10*/  LOP3.LUT R4, R4, 0x7fffffff, RZ, 0xc0, !PT ;  /* 0x7fffffff04047812 */ /* 0x000fca00078ec0ff */
[----:B------:R-:W-:-:S05]  /*1f20*/  VIADD R5, R4, 0xffffffff ;  /* 0xffffffff04057836 */ /* 0x000fca0000000000 */
[----:B------:R-:W-:-:S13]  /*1f30*/  ISETP.GE.U32.AND P0, PT, R5, 0x7fefffff, PT ;  /* 0x7fefffff0500780c */ /* 0x000fda0003f06070 */
[----:B------:R-:W-:Y:S02]  /*1f40*/  @P0 LOP3.LUT R17, R13, 0x7ff00000, RZ, 0x3c, !PT ;  /* 0x7ff000000d110812 */ /* 0x000fe400078e3cff */
[----:B------:R-:W-:Y:S01]  /*1f50*/  @P0 MOV R16, RZ ;  /* 0x000000ff00100202 */ /* 0x000fe20000000f00 */
[----:B------:R-:W-:Y:S06]  /*1f60*/  @P0 BRA `(.L_x_36) ;  /* 0x0000000000700947 */ /* 0x000fec0003800000 */
[----:B------:R-:W-:-:S13]  /*1f70*/  ISETP.GE.U32.AND P0, PT, R4, 0x1000001, PT ;  /* 0x010000010400780c */ /* 0x000fda0003f06070 */
[----:B------:R-:W-:Y:S05]  /*1f80*/  @!P0 BRA `(.L_x_37) ;  /* 0x0000000000388947 */ /* 0x000fea0003800000 */
[----:B------:R-:W-:Y:S01]  /*1f90*/  VIADD R17, R13, 0xc0200000 ;  /* 0xc02000000d117836 */ /* 0x000fe20000000000 */
[----:B------:R-:W-:Y:S01]  /*1fa0*/  MOV R16, R12 ;  /* 0x0000000c00107202 */ /* 0x000fe20000000f00 */
[----:B------:R-:W-:Y:S02]  /*1fb0*/  IMAD.MOV.U32 R4, RZ, RZ, R2 ;  /* 0x000000ffff047224 */ /* 0x000fe400078e0002 */
[----:B------:R-:W0:Y:S04]  /*1fc0*/  MUFU.RCP64H R5, R17 ;  /* 0x0000001100057308 */ /* 0x000e280000001800 */
[----:B0-----:R-:W-:-:S08]  /*1fd0*/  DFMA R40, -R16, R4, 1 ;  /* 0x3ff000001028742b */ /* 0x001fd00000000104 */
[----:B------:R-:W-:-:S08]  /*1fe0*/  DFMA R40, R40, R40, R40 ;  /* 0x000000282828722b */ /* 0x000fd00000000028 */
[----:B------:R-:W-:-:S08]  /*1ff0*/  DFMA R40, R4, R40, R4 ;  /* 0x000000280428722b */ /* 0x000fd00000000004 */
[----:B------:R-:W-:-:S08]  /*2000*/  DFMA R16, -R16, R40, 1 ;  /* 0x3ff000001010742b */ /* 0x000fd00000000128 */
[----:B------:R-:W-:-:S08]  /*2010*/  DFMA R16, R40, R16, R40 ;  /* 0x000000102810722b */ /* 0x000fd00000000028 */
[----:B------:R-:W-:-:S08]  /*2020*/  DMUL R16, R16, 2.2250738585072013831e-308 ;  /* 0x0010000010107828 */ /* 0x000fd00000000000 */
[----:B------:R-:W-:-:S08]  /*2030*/  DFMA R4, -R12, R16, 1 ;  /* 0x3ff000000c04742b */ /* 0x000fd00000000110 */
[----:B------:R-:W-:-:S08]  /*2040*/  DFMA R4, R4, R4, R4 ;  /* 0x000000040404722b */ /* 0x000fd00000000004 */
[----:B------:R-:W-:Y:S01]  /*2050*/  DFMA R16, R16, R4, R16 ;  /* 0x000000041010722b */ /* 0x000fe20000000010 */
[----:B------:R-:W-:Y:S10]  /*2060*/  BRA `(.L_x_36) ;  /* 0x0000000000307947 */ /* 0x000ff40003800000 */
.L_x_37:
[----:B------:R-:W-:Y:S01]  /*2070*/  DMUL R12, R12, 8.11296384146066816958e+31 ;  /* 0x469000000c0c7828 */ /* 0x000fe20000000000 */
[----:B------:R-:W-:-:S05]  /*2080*/  MOV R4, R2 ;  /* 0x0000000200047202 */ /* 0x000fca0000000f00 */
[----:B------:R-:W0:Y:S02]  /*2090*/  MUFU.RCP64H R5, R13 ;  /* 0x0000000d00057308 */ /* 0x000e240000001800 */
[----:B0-----:R-:W-:-:S08]  /*20a0*/  DFMA R16, -R12, R4, 1 ;  /* 0x3ff000000c10742b */ /* 0x001fd00000000104 */
[----:B------:R-:W-:-:S08]  /*20b0*/  DFMA R16, R16, R16, R16 ;  /* 0x000000101010722b */ /* 0x000fd00000000010 */
[----:B------:R-:W-:-:S08]  /*20c0*/  DFMA R16, R4, R16, R4 ;  /* 0x000000100410722b */ /* 0x000fd00000000004 */
[----:B------:R-:W-:-:S08]  /*20d0*/  DFMA R12, -R12, R16, 1 ;  /* 0x3ff000000c0c742b */ /* 0x000fd00000000110 */
[----:B------:R-:W-:-:S08]  /*20e0*/  DFMA R12, R16, R12, R16 ;  /* 0x0000000c100c722b */ /* 0x000fd00000000010 */
[----:B------:R-:W-:Y:S01]  /*20f0*/  DMUL R16, R12, 8.11296384146066816958e+31 ;  /* 0x469000000c107828 */ /* 0x000fe20000000000 */
[----:B------:R-:W-:Y:S10]  /*2100*/  BRA `(.L_x_36) ;  /* 0x0000000000087947 */ /* 0x000ff40003800000 */
.L_x_35:
[----:B------:R-:W-:Y:S01]  /*2110*/  LOP3.LUT R17, R13, 0x80000, RZ, 0xfc, !PT ;  /* 0x000800000d117812 */ /* 0x000fe200078efcff */
[----:B------:R-:W-:-:S07]  /*2120*/  IMAD.MOV.U32 R16, RZ, RZ, R12 ;  /* 0x000000ffff107224 */ /* 0x000fce00078e000c */
.L_x_36:
[----:B------:R-:W-:Y:S05]  /*2130*/  BSYNC.RECONVERGENT B1 ;  /* 0x0000000000017941 */ /* 0x000fea0003800200 */
.L_x_34:
[----:B------:R-:W-:Y:S01]  /*2140*/  MOV R12, R3 ;  /* 0x00000003000c7202 */ /* 0x000fe20000000f00 */
[----:B------:R-:W-:Y:S01]  /*2150*/  IMAD.MOV.U32 R13, RZ, RZ, 0x0 ;  /* 0x00000000ff0d7424 */ /* 0x000fe200078e00ff */
[----:B------:R-:W-:Y:S01]  /*2160*/  MOV R4, R16 ;  /* 0x0000001000047202 */ /* 0x000fe20000000f00 */
[----:B------:R-:W-:Y:S02]  /*2170*/  IMAD.MOV.U32 R2, RZ, RZ, R17 ;  /* 0x000000ffff027224 */ /* 0x000fe400078e0011 */
[----:B------:R-:W-:Y:S05]  /*2180*/  RET.REL.NODEC R12 `(_Z24particleParticleForces_kPdS_S_S_S_S_d) ;  /* 0xffffffdc0c9c7950 */ /* 0x000fea0003c3ffff */
        .weak           $__internal_1_$__cuda_sm20_dsqrt_rn_f64_mediumpath_v1
        .type           $__internal_1_$__cuda_sm20_dsqrt_rn_f64_mediumpath_v1,@function
        .size           $__internal_1_$__cuda_sm20_dsqrt_rn_f64_mediumpath_v1,(.L_x_44 - $__internal_1_$__cuda_sm20_dsqrt_rn_f64_mediumpath_v1)
$__internal_1_$__cuda_sm20_dsqrt_rn_f64_mediumpath_v1:
[----:B------:R-:W-:Y:S01]  /*2190*/  ISETP.GE.U32.AND P0, PT, R40, -0x3400000, PT ;  /* 0xfcc000002800780c */ /* 0x000fe20003f06070 */
[----:B------:R-:W-:Y:S01]  /*21a0*/  BSSY.RECONVERGENT B1, `(.L_x_38) ;  /* 0x0000024000017945 */ /* 0x000fe20003800200 */
[----:B------:R-:W-:-:S11]  /*21b0*/  MOV R40, R3 ;  /* 0x0000000300287202 */ /* 0x000fd60000000f00 */
[----:B------:R-:W-:Y:S05]  /*21c0*/  @!P0 BRA `(.L_x_39) ;  /* 0x0000000000208947 */ /* 0x000fea0003800000 */
[----:B------:R-:W-:-:S10]  /*21d0*/  DFMA.RM R16, R12, R40, R16 ;  /* 0x000000280c10722b */ /* 0x000fd40000004010 */
[----:B------:R-:W-:-:S05]  /*21e0*/  IADD3 R12, P0, PT, R16, 0x1, RZ ;  /* 0x00000001100c7810 */ /* 0x000fca0007f1e0ff */
[----:B------:R-:W-:-:S06]  /*21f0*/  IMAD.X R13, RZ, RZ, R17, P0 ;  /* 0x000000ffff0d7224 */ /* 0x000fcc00000e0611 */
[----:B------:R-:W-:-:S08]  /*2200*/  DFMA.RP R4, -R16, R12, R4 ;  /* 0x0000000c1004722b */ /* 0x000fd00000008104 */
[----:B------:R-:W-:-:S06]  /*2210*/  DSETP.GT.AND P0, PT, R4, RZ, PT ;  /* 0x000000ff0400722a */ /* 0x000fcc0003f04000 */
[----:B------:R-:W-:Y:S02]  /*2220*/  FSEL R12, R12, R16, P0 ;  /* 0x000000100c0c7208 */ /* 0x000fe40000000000 */
[----:B------:R-:W-:Y:S01]  /*2230*/  FSEL R13, R13, R17, P0 ;  /* 0x000000110d0d7208 */ /* 0x000fe20000000000 */
[----:B------:R-:W-:Y:S06]  /*2240*/  BRA `(.L_x_40) ;  /* 0x0000000000647947 */ /* 0x000fec0003800000 */
.L_x_39:
[----:B------:R-:W-:-:S14]  /*2250*/  DSETP.NE.AND P0, PT, R4, RZ, PT ;  /* 0x000000ff0400722a */ /* 0x000fdc0003f05000 */
[----:B------:R-:W-:Y:S05]  /*2260*/  @!P0 BRA `(.L_x_41) ;  /* 0x0000000000588947 */ /* 0x000fea0003800000 */
[----:B------:R-:W-:-:S13]  /*2270*/  ISETP.GE.AND P0, PT, R5, RZ, PT ;  /* 0x000000ff0500720c */ /* 0x000fda0003f06270 */
[----:B------:R-:W-:Y:S01]  /*2280*/  @!P0 MOV R12, 0x0 ;  /* 0x00000000000c8802 */ /* 0x000fe20000000f00 */
[----:B------:R-:W-:Y:S01]  /*2290*/  @!P0 IMAD.MOV.U32 R13, RZ, RZ, -0x80000 ;  /* 0xfff80000ff0d8424 */ /* 0x000fe200078e00ff */
[----:B------:R-:W-:Y:S06]  /*22a0*/  @!P0 BRA `(.L_x_40) ;  /* 0x00000000004c8947 */ /* 0x000fec0003800000 */
[----:B------:R-:W-:-:S13]  /*22b0*/  ISETP.GT.AND P0, PT, R5, 0x7fefffff, PT ;  /* 0x7fefffff0500780c */ /* 0x000fda0003f04270 */
[----:B------:R-:W-:Y:S05]  /*22c0*/  @P0 BRA `(.L_x_41) ;  /* 0x0000000000400947 */ /* 0x000fea0003800000 */
[----:B------:R-:W-:Y:S01]  /*22d0*/  DMUL R40, R4, 8.11296384146066816958e+31 ;  /* 0x4690000004287828 */ /* 0x000fe20000000000 */
[----:B------:R-:W-:Y:S01]  /*22e0*/  MOV R16, RZ ;  /* 0x000000ff00107202 */ /* 0x000fe20000000f00 */
[----:B------:R-:W-:Y:S01]  /*22f0*/  IMAD.MOV.U32 R4, RZ, RZ, 0x0 ;  /* 0x00000000ff047424 */ /* 0x000fe200078e00ff */
[----:B------:R-:W-:-:S03]  /*2300*/  MOV R5, 0x3fd80000 ;  /* 0x3fd8000000057802 */ /* 0x000fc60000000f00 */
[----:B------:R-:W0:Y:S02]  /*2310*/  MUFU.RSQ64H R17, R41 ;  /* 0x0000002900117308 */ /* 0x000e240000001c00 */
[----:B0-----:R-:W-:-:S08]  /*2320*/  DMUL R12, R16, R16 ;  /* 0x00000010100c7228 */ /* 0x001fd00000000000 */
[----:B------:R-:W-:-:S08]  /*2330*/  DFMA R12, R40, -R12, 1 ;  /* 0x3ff00000280c742b */ /* 0x000fd0000000080c */
[----:B------:R-:W-:Y:S02]  /*2340*/  DFMA R4, R12, R4, 0.5 ;  /* 0x3fe000000c04742b */ /* 0x000fe40000000004 */
[----:B------:R-:W-:-:S08]  /*2350*/  DMUL R12, R16, R12 ;  /* 0x0000000c100c7228 */ /* 0x000fd00000000000 */
[----:B------:R-:W-:-:S08]  /*2360*/  DFMA R12, R4, R12, R16 ;  /* 0x0000000c040c722b */ /* 0x000fd00000000010 */
[----:B------:R-:W-:Y:S02]  /*2370*/  DMUL R4, R40, R12 ;  /* 0x0000000c28047228 */ /* 0x000fe40000000000 */
[----:B------:R-:W-:-:S06]  /*2380*/  VIADD R13, R13, 0xfff00000 ;  /* 0xfff000000d0d7836 */ /* 0x000fcc0000000000 */
[----:B------:R-:W-:-:S08]  /*2390*/  DFMA R40, R4, -R4, R40 ;  /* 0x800000040428722b */ /* 0x000fd00000000028 */
[----:B------:R-:W-:-:S10]  /*23a0*/  DFMA R12, R12, R40, R4 ;  /* 0x000000280c0c722b */ /* 0x000fd40000000004 */
[----:B------:R-:W-:Y:S01]  /*23b0*/  IADD3 R13, PT, PT, R13, -0x3500000, RZ ;  /* 0xfcb000000d0d7810 */ /* 0x000fe20007ffe0ff */
[----:B------:R-:W-:Y:S06]  /*23c0*/  BRA `(.L_x_40) ;  /* 0x0000000000047947 */ /* 0x000fec0003800000 */
.L_x_41:
[----:B------:R-:W-:-:S11]  /*23d0*/  DADD R12, R4, R4 ;  /* 0x00000000040c7229 */ /* 0x000fd60000000004 */
.L_x_40:
[----:B------:R-:W-:Y:S05]  /*23e0*/  BSYNC.RECONVERGENT B1 ;  /* 0x0000000000017941 */ /* 0x000fea0003800200 */
.L_x_38:
[----:B------:R-:W-:Y:S01]  /*23f0*/  MOV R3, R13 ;  /* 0x0000000d00037202 */ /* 0x000fe20000000f00 */
[----:B------:R-:W-:Y:S02]  /*2400*/  HFMA2 R13, -RZ, RZ, 0, 0 ;  /* 0x00000000ff0d7431 */ /* 0x000fe400000001ff */
[----:B------:R-:W-:Y:S02]  /*2410*/  IMAD.MOV.U32 R4, RZ, RZ, R12 ;  /* 0x000000ffff047224 */ /* 0x000fe400078e000c */
[----:B------:R-:W-:-:S04]  /*2420*/  IMAD.MOV.U32 R12, RZ, RZ, R2 ;  /* 0x000000ffff0c7224 */ /* 0x000fc800078e0002 */
[----:B------:R-:W-:Y:S05]  /*2430*/  RET.REL.NODEC R12 `(_Z24particleParticleForces_kPdS_S_S_S_S_d) ;  /* 0xffffffd80cf07950 */ /* 0x000fea0003c3ffff */
.L_x_42:
        /* <DEDUP_REMOVED lines=12> */
.L_x_44:


//--------------------- .nv.shared._Z34particleParticleVelocityPosition_kPdS_S_S_S_S_S_S_S_d --------------------------
	.section	.nv.shared._Z34particleParticleVelocityPosition_kPdS_S_S_S_S_S_S_S_d,"aw",@nobits
	.sectionflags	@""
	.align	16
	.zero		1024


//--------------------- .nv.shared.reserved.0     --------------------------
	.section	.nv.shared.reserved.0,"aw",@nobits
	.weak		__nv_reservedSMEM_offset_0_alias
	.size		__nv_reservedSMEM_offset_0_alias, 0, 64
	.other		__nv_reservedSMEM_offset_0_alias,@"STO_CUDA_RESERVED_SHARED STV_DEFAULT"
__nv_reservedSMEM_offset_0_alias:
	.zero		0
	.zero		64


//--------------------- .nv.shared._Z24particleParticleForces_kPdS_S_S_S_S_d --------------------------
	.section	.nv.shared._Z24particleParticleForces_kPdS_S_S_S_S_d,"aw",@nobits
	.sectionflags	@""
	.align	16
	.zero		1024


//--------------------- .nv.constant0._Z34particleParticleVelocityPosition_kPdS_S_S_S_S_S_S_S_d --------------------------
	.section	.nv.constant0._Z34particleParticleVelocityPosition_kPdS_S_S_S_S_S_S_S_d,"a",@progbits
	.sectionflags	@""
	.align	4
.nv.constant0._Z34particleParticleVelocityPosition_kPdS_S_S_S_S_S_S_S_d:
	.zero		976


//--------------------- .nv.constant0._Z24particleParticleForces_kPdS_S_S_S_S_d --------------------------
	.section	.nv.constant0._Z24particleParticleForces_kPdS_S_S_S_S_d,"a",@progbits
	.sectionflags	@""
	.align	4
.nv.constant0._Z24particleParticleForces_kPdS_S_S_S_S_d:
	.zero		952


//--------------------- SYMBOLS --------------------------

	.type		.nv.reservedSmem.offset0,@object
	.size		.nv.reservedSmem.offset0,0x4
	.type		.nv.reservedSmem.cap,@object
	.size		.nv.reservedSmem.cap,0x4
